//
// Generated by NVIDIA NVVM Compiler
//
// Compiler Build ID: CL-36424714
// Cuda compilation tools, release 13.0, V13.0.88
// Based on NVVM 20.0.0
//

.version 9.0
.target sm_100
.address_size 64

	// .globl	_Z17plotMandelbrotSetiiddddiPdS_S_
.func  (.param .b64 func_retval0) __internal_accurate_pow
(
	.param .b64 __internal_accurate_pow_param_0,
	.param .b64 __internal_accurate_pow_param_1
)
;

.visible .entry _Z17plotMandelbrotSetiiddddiPdS_S_(
	.param .u32 _Z17plotMandelbrotSetiiddddiPdS_S__param_0,
	.param .u32 _Z17plotMandelbrotSetiiddddiPdS_S__param_1,
	.param .f64 _Z17plotMandelbrotSetiiddddiPdS_S__param_2,
	.param .f64 _Z17plotMandelbrotSetiiddddiPdS_S__param_3,
	.param .f64 _Z17plotMandelbrotSetiiddddiPdS_S__param_4,
	.param .f64 _Z17plotMandelbrotSetiiddddiPdS_S__param_5,
	.param .u32 _Z17plotMandelbrotSetiiddddiPdS_S__param_6,
	.param .u64 .ptr .align 1 _Z17plotMandelbrotSetiiddddiPdS_S__param_7,
	.param .u64 .ptr .align 1 _Z17plotMandelbrotSetiiddddiPdS_S__param_8,
	.param .u64 .ptr .align 1 _Z17plotMandelbrotSetiiddddiPdS_S__param_9
)
{
	.reg .pred 	%p<56>;
	.reg .b32 	%r<77>;
	.reg .b64 	%rd<29>;
	.reg .b64 	%fd<76>;

	ld.param.u32 	%r20, [_Z17plotMandelbrotSetiiddddiPdS_S__param_0];
	ld.param.u32 	%r21, [_Z17plotMandelbrotSetiiddddiPdS_S__param_1];
	ld.param.f64 	%fd33, [_Z17plotMandelbrotSetiiddddiPdS_S__param_3];
	ld.param.f64 	%fd34, [_Z17plotMandelbrotSetiiddddiPdS_S__param_4];
	ld.param.f64 	%fd35, [_Z17plotMandelbrotSetiiddddiPdS_S__param_5];
	ld.param.u32 	%r22, [_Z17plotMandelbrotSetiiddddiPdS_S__param_6];
	ld.param.u64 	%rd5, [_Z17plotMandelbrotSetiiddddiPdS_S__param_7];
	ld.param.u64 	%rd6, [_Z17plotMandelbrotSetiiddddiPdS_S__param_8];
	ld.param.u64 	%rd7, [_Z17plotMandelbrotSetiiddddiPdS_S__param_9];
	cvta.to.global.u64 	%rd1, %rd7;
	cvta.to.global.u64 	%rd2, %rd6;
	cvta.to.global.u64 	%rd3, %rd5;
	mov.u32 	%r23, %tid.x;
	mov.u32 	%r24, %ctaid.x;
	mov.u32 	%r1, %ntid.x;
	mad.lo.s32 	%r74, %r24, %r1, %r23;
	mul.lo.s32 	%r3, %r21, %r20;
	setp.ge.s32 	%p6, %r74, %r3;
	@%p6 bra 	$L__BB0_27;
	add.s32 	%r25, %r21, -1;
	cvt.rn.f64.s32 	%fd1, %r25;
	setp.lt.s32 	%p7, %r22, 1;
	cvt.rn.f64.s32 	%fd2, %r22;
	{
	.reg .b32 %temp; 
	mov.b64 	{%temp, %r4}, %fd35;
	}
	shr.u32 	%r26, %r4, 20;
	and.b32  	%r27, %r26, 2047;
	add.s32 	%r28, %r27, -1012;
	mov.b64 	%rd8, %fd35;
	shl.b64 	%rd4, %rd8, %r28;
	setp.eq.s64 	%p1, %rd4, -9223372036854775808;
	cvt.rzi.f64.f64 	%fd3, %fd35;
	abs.f64 	%fd4, %fd35;
	setp.neu.f64 	%p9, %fd4, 0d3FE0000000000000;
	and.pred  	%p2, %p9, %p1;
	setp.lt.s32 	%p10, %r4, 0;
	selp.b32 	%r5, 0, 2146435072, %p10;
	and.b32  	%r6, %r4, 2147483647;
	or.b32  	%r7, %r5, -2147483648;
	mov.u32 	%r29, %nctaid.x;
	mul.lo.s32 	%r8, %r1, %r29;
	@%p7 bra 	$L__BB0_19;
	mul.f64 	%fd5, %fd1, 0d3FE0000000000000;
	sub.s32 	%r52, 1, %r20;
	cvt.rn.f64.s32 	%fd45, %r52;
	mul.f64 	%fd6, %fd45, 0d3FE0000000000000;
$L__BB0_3:
	ld.param.f64 	%fd70, [_Z17plotMandelbrotSetiiddddiPdS_S__param_2];
	div.s32 	%r54, %r74, %r20;
	mul.lo.s32 	%r55, %r54, %r20;
	sub.s32 	%r56, %r74, %r55;
	mad.lo.s32 	%r12, %r56, %r20, %r54;
	cvt.rn.f64.s32 	%fd47, %r54;
	add.f64 	%fd48, %fd6, %fd47;
	div.rn.f64 	%fd49, %fd48, %fd34;
	add.f64 	%fd12, %fd70, %fd49;
	cvt.rn.f64.s32 	%fd50, %r56;
	sub.f64 	%fd51, %fd5, %fd50;
	div.rn.f64 	%fd52, %fd51, %fd34;
	add.f64 	%fd13, %fd33, %fd52;
	mov.b32 	%r75, 0;
	mov.f64 	%fd71, 0d0000000000000000;
	mov.f64 	%fd72, %fd71;
$L__BB0_4:
	add.s32 	%r75, %r75, 1;
	mul.f64 	%fd53, %fd72, %fd72;
	mul.f64 	%fd54, %fd71, %fd71;
	sub.f64 	%fd55, %fd53, %fd54;
	add.f64 	%fd16, %fd12, %fd55;
	add.f64 	%fd56, %fd72, %fd72;
	fma.rn.f64 	%fd71, %fd56, %fd71, %fd13;
	mul.f64 	%fd57, %fd16, %fd16;
	fma.rn.f64 	%fd58, %fd71, %fd71, %fd57;
	setp.lt.s32 	%p34, %r75, %r22;
	setp.le.f64 	%p35, %fd58, 0d4010000000000000;
	and.pred  	%p36, %p34, %p35;
	mov.f64 	%fd72, %fd16;
	@%p36 bra 	$L__BB0_4;
	setp.eq.s32 	%p37, %r75, %r22;
	@%p37 bra 	$L__BB0_17;
	cvt.rn.f64.u32 	%fd60, %r75;
	div.rn.f64 	%fd18, %fd60, %fd2;
	{
	.reg .b32 %temp; 
	mov.b64 	{%temp, %r15}, %fd18;
	}
	abs.f64 	%fd19, %fd18;
	setp.eq.f64 	%p38, %fd18, 0d0000000000000000;
	@%p38 bra 	$L__BB0_8;
	{ // callseq 1, 0
	.param .b64 param0;
	st.param.f64 	[param0], %fd19;
	.param .b64 param1;
	st.param.f64 	[param1], %fd35;
	.param .b64 retval0;
	call.uni (retval0), 
	__internal_accurate_pow, 
	(
	param0, 
	param1
	);
	ld.param.f64 	%fd61, [retval0];
	} // callseq 1
	setp.lt.s32 	%p39, %r15, 0;
	setp.neu.f64 	%p40, %fd35, %fd3;
	neg.f64 	%fd63, %fd61;
	setp.eq.s64 	%p41, %rd4, -9223372036854775808;
	selp.f64 	%fd64, %fd63, %fd61, %p41;
	selp.f64 	%fd65, %fd64, %fd61, %p39;
	selp.f64 	%fd66, 0dFFF8000000000000, %fd65, %p39;
	selp.f64 	%fd74, %fd66, %fd65, %p40;
	mov.pred 	%p55, %p1;
	bra.uni 	$L__BB0_9;
$L__BB0_8:
	selp.b32 	%r57, %r15, 0, %p2;
	or.b32  	%r58, %r57, 2146435072;
	selp.b32 	%r59, %r58, %r57, %p10;
	mov.b32 	%r60, 0;
	mov.b64 	%fd74, {%r60, %r59};
	mov.pred 	%p55, %p2;
$L__BB0_9:
	add.f64 	%fd67, %fd35, %fd18;
	{
	.reg .b32 %temp; 
	mov.b64 	{%temp, %r61}, %fd67;
	}
	and.b32  	%r62, %r61, 2146435072;
	setp.ne.s32 	%p43, %r62, 2146435072;
	@%p43 bra 	$L__BB0_16;
	setp.nan.f64 	%p44, %fd18, %fd35;
	@%p44 bra 	$L__BB0_15;
	setp.eq.f64 	%p45, %fd4, 0d7FF0000000000000;
	@%p45 bra 	$L__BB0_14;
	setp.neu.f64 	%p46, %fd19, 0d7FF0000000000000;
	@%p46 bra 	$L__BB0_16;
	setp.lt.s32 	%p47, %r15, 0;
	and.b32  	%r63, %r4, 2147483647;
	setp.ne.s32 	%p48, %r63, 1071644672;
	or.b32  	%r64, %r5, -2147483648;
	selp.b32 	%r65, %r64, %r5, %p48;
	selp.b32 	%r66, %r65, %r5, %p55;
	selp.b32 	%r67, %r66, %r5, %p47;
	mov.b32 	%r68, 0;
	mov.b64 	%fd74, {%r68, %r67};
	bra.uni 	$L__BB0_16;
$L__BB0_14:
	setp.gt.f64 	%p50, %fd19, 0d3FF0000000000000;
	selp.b32 	%r69, 2146435072, 0, %p50;
	xor.b32  	%r70, %r69, 2146435072;
	selp.b32 	%r71, %r70, %r69, %p10;
	setp.eq.f64 	%p51, %fd18, 0dBFF0000000000000;
	selp.b32 	%r72, 1072693248, %r71, %p51;
	mov.b32 	%r73, 0;
	mov.b64 	%fd74, {%r73, %r72};
	bra.uni 	$L__BB0_16;
$L__BB0_15:
	add.rn.f64 	%fd74, %fd18, %fd35;
$L__BB0_16:
	setp.eq.f64 	%p52, %fd35, 0d0000000000000000;
	setp.eq.f64 	%p53, %fd18, 0d3FF0000000000000;
	selp.f64 	%fd68, 0d3FF0000000000000, %fd74, %p53;
	selp.f64 	%fd69, 0d3FF0000000000000, %fd68, %p52;
	mul.wide.s32 	%rd19, %r12, 8;
	add.s64 	%rd20, %rd3, %rd19;
	st.global.f64 	[%rd20], %fd69;
	add.s64 	%rd21, %rd2, %rd19;
	mov.b64 	%rd22, 4607182418800017408;
	st.global.u64 	[%rd21], %rd22;
	add.s64 	%rd23, %rd1, %rd19;
	st.global.u64 	[%rd23], %rd22;
	bra.uni 	$L__BB0_18;
$L__BB0_17:
	mul.wide.s32 	%rd24, %r12, 8;
	add.s64 	%rd25, %rd3, %rd24;
	mov.b64 	%rd26, 0;
	st.global.u64 	[%rd25], %rd26;
	add.s64 	%rd27, %rd2, %rd24;
	st.global.u64 	[%rd27], %rd26;
	add.s64 	%rd28, %rd1, %rd24;
	st.global.u64 	[%rd28], %rd26;
$L__BB0_18:
	add.s32 	%r74, %r74, %r8;
	setp.lt.s32 	%p54, %r74, %r3;
	@%p54 bra 	$L__BB0_3;
	bra.uni 	$L__BB0_27;
$L__BB0_19:
	setp.eq.f64 	%p11, %fd35, 0d0000000000000000;
	setp.neu.f64 	%p13, %fd35, %fd3;
	mov.f64 	%fd36, 0d0000000000000000;
	div.rn.f64 	%fd7, %fd36, %fd2;
	{
	.reg .b32 %temp; 
	mov.b64 	{%temp, %r9}, %fd7;
	}
	abs.f64 	%fd8, %fd7;
	setp.lt.s32 	%p14, %r9, 0;
	and.pred  	%p3, %p13, %p14;
	selp.b32 	%r30, %r9, 0, %p2;
	or.b32  	%r31, %r30, 2146435072;
	selp.b32 	%r32, %r31, %r30, %p10;
	mov.b32 	%r33, 0;
	mov.b64 	%fd9, {%r33, %r32};
	add.f64 	%fd37, %fd35, %fd7;
	{
	.reg .b32 %temp; 
	mov.b64 	{%temp, %r34}, %fd37;
	}
	and.b32  	%r10, %r34, 2146435072;
	setp.gt.f64 	%p15, %fd8, 0d3FF0000000000000;
	selp.b32 	%r35, 2146435072, 0, %p15;
	xor.b32  	%r36, %r35, 2146435072;
	selp.b32 	%r37, %r36, %r35, %p10;
	setp.eq.f64 	%p16, %fd7, 0dBFF0000000000000;
	selp.b32 	%r38, 1072693248, %r37, %p16;
	mov.b64 	%fd10, {%r33, %r38};
	add.rn.f64 	%fd11, %fd7, %fd35;
	setp.eq.f64 	%p17, %fd7, 0d3FF0000000000000;
	or.pred  	%p4, %p11, %p17;
$L__BB0_20:
	setp.ne.s32 	%p18, %r22, 0;
	div.s32 	%r39, %r74, %r20;
	mul.lo.s32 	%r40, %r39, %r20;
	sub.s32 	%r41, %r74, %r40;
	mad.lo.s32 	%r18, %r41, %r20, %r39;
	@%p18 bra 	$L__BB0_22;
	mul.wide.s32 	%rd14, %r18, 8;
	add.s64 	%rd15, %rd3, %rd14;
	mov.b64 	%rd16, 0;
	st.global.u64 	[%rd15], %rd16;
	add.s64 	%rd17, %rd2, %rd14;
	st.global.u64 	[%rd17], %rd16;
	add.s64 	%rd18, %rd1, %rd14;
	st.global.u64 	[%rd18], %rd16;
	bra.uni 	$L__BB0_26;
$L__BB0_22:
	setp.nan.f64 	%p19, %fd7, %fd35;
	setp.ne.s32 	%p20, %r10, 2146435072;
	setp.eq.f64 	%p21, %fd7, 0d0000000000000000;
	{ // callseq 0, 0
	.param .b64 param0;
	st.param.f64 	[param0], %fd8;
	.param .b64 param1;
	st.param.f64 	[param1], %fd35;
	.param .b64 retval0;
	call.uni (retval0), 
	__internal_accurate_pow, 
	(
	param0, 
	param1
	);
	ld.param.f64 	%fd38, [retval0];
	} // callseq 0
	neg.f64 	%fd40, %fd38;
	setp.lt.s32 	%p22, %r9, 0;
	setp.eq.s64 	%p23, %rd4, -9223372036854775808;
	selp.f64 	%fd41, %fd40, %fd38, %p23;
	selp.f64 	%fd42, %fd41, %fd38, %p22;
	selp.f64 	%fd43, 0dFFF8000000000000, %fd42, %p3;
	selp.f64 	%fd27, %fd9, %fd43, %p21;
	or.pred  	%p24, %p20, %p19;
	selp.f64 	%fd75, %fd27, %fd11, %p20;
	@%p24 bra 	$L__BB0_25;
	setp.neu.f64 	%p25, %fd8, 0d7FF0000000000000;
	setp.eq.f64 	%p26, %fd4, 0d7FF0000000000000;
	or.pred  	%p27, %p26, %p25;
	selp.f64 	%fd75, %fd10, %fd27, %p26;
	@%p27 bra 	$L__BB0_25;
	setp.lt.s32 	%p28, %r9, 0;
	setp.ne.s32 	%p29, %r6, 1071644672;
	setp.eq.s64 	%p30, %rd4, -9223372036854775808;
	setp.eq.f64 	%p31, %fd7, 0d0000000000000000;
	selp.u32 	%r43, -1, 0, %p2;
	selp.u32 	%r44, -1, 0, %p30;
	selp.b32 	%r45, %r43, %r44, %p31;
	and.b32  	%r47, %r45, 1;
	setp.eq.b32 	%p32, %r47, 1;
	selp.b32 	%r48, %r7, %r5, %p29;
	selp.b32 	%r49, %r48, %r5, %p32;
	selp.b32 	%r50, %r49, %r5, %p28;
	mov.b32 	%r51, 0;
	mov.b64 	%fd75, {%r51, %r50};
$L__BB0_25:
	selp.f64 	%fd44, 0d3FF0000000000000, %fd75, %p4;
	mul.wide.s32 	%rd9, %r18, 8;
	add.s64 	%rd10, %rd3, %rd9;
	st.global.f64 	[%rd10], %fd44;
	add.s64 	%rd11, %rd2, %rd9;
	mov.b64 	%rd12, 4607182418800017408;
	st.global.u64 	[%rd11], %rd12;
	add.s64 	%rd13, %rd1, %rd9;
	st.global.u64 	[%rd13], %rd12;
$L__BB0_26:
	add.s32 	%r74, %r74, %r8;
	setp.lt.s32 	%p33, %r74, %r3;
	@%p33 bra 	$L__BB0_20;
$L__BB0_27:
	ret;

}
.func  (.param .b64 func_retval0) __internal_accurate_pow(
	.param .b64 __internal_accurate_pow_param_0,
	.param .b64 __internal_accurate_pow_param_1
)
{
	.reg .pred 	%p<8>;
	.reg .b32 	%r<49>;
	.reg .b32 	%f<3>;
	.reg .b64 	%fd<109>;

	ld.param.f64 	%fd10, [__internal_accurate_pow_param_0];
	ld.param.f64 	%fd11, [__internal_accurate_pow_param_1];
	{
	.reg .b32 %temp; 
	mov.b64 	{%temp, %r46}, %fd10;
	}
	{
	.reg .b32 %temp; 
	mov.b64 	{%r45, %temp}, %fd10;
	}
	shr.u32 	%r47, %r46, 20;
	setp.gt.u32 	%p1, %r46, 1048575;
	@%p1 bra 	$L__BB1_2;
	mul.f64 	%fd12, %fd10, 0d4350000000000000;
	{
	.reg .b32 %temp; 
	mov.b64 	{%temp, %r46}, %fd12;
	}
	{
	.reg .b32 %temp; 
	mov.b64 	{%r45, %temp}, %fd12;
	}
	shr.u32 	%r16, %r46, 20;
	add.s32 	%r47, %r16, -54;
$L__BB1_2:
	add.s32 	%r48, %r47, -1023;
	and.b32  	%r17, %r46, -2146435073;
	or.b32  	%r18, %r17, 1072693248;
	mov.b64 	%fd107, {%r45, %r18};
	setp.lt.u32 	%p2, %r18, 1073127583;
	@%p2 bra 	$L__BB1_4;
	{
	.reg .b32 %temp; 
	mov.b64 	{%r19, %temp}, %fd107;
	}
	{
	.reg .b32 %temp; 
	mov.b64 	{%temp, %r20}, %fd107;
	}
	add.s32 	%r21, %r20, -1048576;
	mov.b64 	%fd107, {%r19, %r21};
	add.s32 	%r48, %r47, -1022;
$L__BB1_4:
	add.f64 	%fd13, %fd107, 0dBFF0000000000000;
	add.f64 	%fd14, %fd107, 0d3FF0000000000000;
	rcp.approx.ftz.f64 	%fd15, %fd14;
	neg.f64 	%fd16, %fd14;
	fma.rn.f64 	%fd17, %fd16, %fd15, 0d3FF0000000000000;
	fma.rn.f64 	%fd18, %fd17, %fd17, %fd17;
	fma.rn.f64 	%fd19, %fd18, %fd15, %fd15;
	mul.f64 	%fd20, %fd13, %fd19;
	fma.rn.f64 	%fd21, %fd13, %fd19, %fd20;
	mul.f64 	%fd22, %fd21, %fd21;
	fma.rn.f64 	%fd23, %fd22, 0d3EB0F5FF7D2CAFE2, 0d3ED0F5D241AD3B5A;
	fma.rn.f64 	%fd24, %fd23, %fd22, 0d3EF3B20A75488A3F;
	fma.rn.f64 	%fd25, %fd24, %fd22, 0d3F1745CDE4FAECD5;
	fma.rn.f64 	%fd26, %fd25, %fd22, 0d3F3C71C7258A578B;
	fma.rn.f64 	%fd27, %fd26, %fd22, 0d3F6249249242B910;
	fma.rn.f64 	%fd28, %fd27, %fd22, 0d3F89999999999DFB;
	sub.f64 	%fd29, %fd13, %fd21;
	add.f64 	%fd30, %fd29, %fd29;
	neg.f64 	%fd31, %fd21;
	fma.rn.f64 	%fd32, %fd31, %fd13, %fd30;
	mul.f64 	%fd33, %fd19, %fd32;
	fma.rn.f64 	%fd34, %fd22, %fd28, 0d3FB5555555555555;
	mov.f64 	%fd35, 0d3FB5555555555555;
	sub.f64 	%fd36, %fd35, %fd34;
	fma.rn.f64 	%fd37, %fd22, %fd28, %fd36;
	add.f64 	%fd38, %fd37, 0dBC46A4CB00B9E7B0;
	add.f64 	%fd39, %fd34, %fd38;
	sub.f64 	%fd40, %fd34, %fd39;
	add.f64 	%fd41, %fd38, %fd40;
	mul.rn.f64 	%fd42, %fd21, %fd21;
	neg.f64 	%fd43, %fd42;
	fma.rn.f64 	%fd44, %fd21, %fd21, %fd43;
	{
	.reg .b32 %temp; 
	mov.b64 	{%r22, %temp}, %fd33;
	}
	{
	.reg .b32 %temp; 
	mov.b64 	{%temp, %r23}, %fd33;
	}
	add.s32 	%r24, %r23, 1048576;
	mov.b64 	%fd45, {%r22, %r24};
	fma.rn.f64 	%fd46, %fd21, %fd45, %fd44;
	mul.rn.f64 	%fd47, %fd42, %fd21;
	neg.f64 	%fd48, %fd47;
	fma.rn.f64 	%fd49, %fd42, %fd21, %fd48;
	fma.rn.f64 	%fd50, %fd42, %fd33, %fd49;
	fma.rn.f64 	%fd51, %fd46, %fd21, %fd50;
	mul.rn.f64 	%fd52, %fd39, %fd47;
	neg.f64 	%fd53, %fd52;
	fma.rn.f64 	%fd54, %fd39, %fd47, %fd53;
	fma.rn.f64 	%fd55, %fd39, %fd51, %fd54;
	fma.rn.f64 	%fd56, %fd41, %fd47, %fd55;
	add.f64 	%fd57, %fd52, %fd56;
	sub.f64 	%fd58, %fd52, %fd57;
	add.f64 	%fd59, %fd56, %fd58;
	add.f64 	%fd60, %fd21, %fd57;
	sub.f64 	%fd61, %fd21, %fd60;
	add.f64 	%fd62, %fd57, %fd61;
	add.f64 	%fd63, %fd59, %fd62;
	add.f64 	%fd64, %fd33, %fd63;
	add.f64 	%fd65, %fd60, %fd64;
	sub.f64 	%fd66, %fd60, %fd65;
	add.f64 	%fd67, %fd64, %fd66;
	xor.b32  	%r25, %r48, -2147483648;
	mov.b32 	%r26, 1127219200;
	mov.b64 	%fd68, {%r25, %r26};
	mov.b32 	%r27, -2147483648;
	mov.b64 	%fd69, {%r27, %r26};
	sub.f64 	%fd70, %fd68, %fd69;
	fma.rn.f64 	%fd71, %fd70, 0d3FE62E42FEFA39EF, %fd65;
	fma.rn.f64 	%fd72, %fd70, 0dBFE62E42FEFA39EF, %fd71;
	sub.f64 	%fd73, %fd72, %fd65;
	sub.f64 	%fd74, %fd67, %fd73;
	fma.rn.f64 	%fd75, %fd70, 0d3C7ABC9E3B39803F, %fd74;
	add.f64 	%fd76, %fd71, %fd75;
	sub.f64 	%fd77, %fd71, %fd76;
	add.f64 	%fd78, %fd75, %fd77;
	{
	.reg .b32 %temp; 
	mov.b64 	{%temp, %r28}, %fd11;
	}
	{
	.reg .b32 %temp; 
	mov.b64 	{%r29, %temp}, %fd11;
	}
	shl.b32 	%r30, %r28, 1;
	setp.gt.u32 	%p3, %r30, -33554433;
	and.b32  	%r31, %r28, -15728641;
	selp.b32 	%r32, %r31, %r28, %p3;
	mov.b64 	%fd79, {%r29, %r32};
	mul.rn.f64 	%fd80, %fd76, %fd79;
	neg.f64 	%fd81, %fd80;
	fma.rn.f64 	%fd82, %fd76, %fd79, %fd81;
	fma.rn.f64 	%fd83, %fd78, %fd79, %fd82;
	add.f64 	%fd4, %fd80, %fd83;
	sub.f64 	%fd84, %fd80, %fd4;
	add.f64 	%fd5, %fd83, %fd84;
	fma.rn.f64 	%fd85, %fd4, 0d3FF71547652B82FE, 0d4338000000000000;
	{
	.reg .b32 %temp; 
	mov.b64 	{%r13, %temp}, %fd85;
	}
	mov.f64 	%fd86, 0dC338000000000000;
	add.rn.f64 	%fd87, %fd85, %fd86;
	fma.rn.f64 	%fd88, %fd87, 0dBFE62E42FEFA39EF, %fd4;
	fma.rn.f64 	%fd89, %fd87, 0dBC7ABC9E3B39803F, %fd88;
	fma.rn.f64 	%fd90, %fd89, 0d3E5ADE1569CE2BDF, 0d3E928AF3FCA213EA;
	fma.rn.f64 	%fd91, %fd90, %fd89, 0d3EC71DEE62401315;
	fma.rn.f64 	%fd92, %fd91, %fd89, 0d3EFA01997C89EB71;
	fma.rn.f64 	%fd93, %fd92, %fd89, 0d3F2A01A014761F65;
	fma.rn.f64 	%fd94, %fd93, %fd89, 0d3F56C16C1852B7AF;
	fma.rn.f64 	%fd95, %fd94, %fd89, 0d3F81111111122322;
	fma.rn.f64 	%fd96, %fd95, %fd89, 0d3FA55555555502A1;
	fma.rn.f64 	%fd97, %fd96, %fd89, 0d3FC5555555555511;
	fma.rn.f64 	%fd98, %fd97, %fd89, 0d3FE000000000000B;
	fma.rn.f64 	%fd99, %fd98, %fd89, 0d3FF0000000000000;
	fma.rn.f64 	%fd100, %fd99, %fd89, 0d3FF0000000000000;
	{
	.reg .b32 %temp; 
	mov.b64 	{%r14, %temp}, %fd100;
	}
	{
	.reg .b32 %temp; 
	mov.b64 	{%temp, %r15}, %fd100;
	}
	shl.b32 	%r33, %r13, 20;
	add.s32 	%r34, %r33, %r15;
	mov.b64 	%fd108, {%r14, %r34};
	{
	.reg .b32 %temp; 
	mov.b64 	{%temp, %r35}, %fd4;
	}
	mov.b32 	%f2, %r35;
	abs.f32 	%f1, %f2;
	setp.lt.f32 	%p4, %f1, 0f4086232B;
	@%p4 bra 	$L__BB1_7;
	setp.lt.f64 	%p5, %fd4, 0d0000000000000000;
	add.f64 	%fd101, %fd4, 0d7FF0000000000000;
	selp.f64 	%fd108, 0d0000000000000000, %fd101, %p5;
	setp.geu.f32 	%p6, %f1, 0f40874800;
	@%p6 bra 	$L__BB1_7;
	shr.u32 	%r36, %r13, 31;
	add.s32 	%r37, %r13, %r36;
	shr.s32 	%r38, %r37, 1;
	shl.b32 	%r39, %r38, 20;
	add.s32 	%r40, %r15, %r39;
	mov.b64 	%fd102, {%r14, %r40};
	sub.s32 	%r41, %r13, %r38;
	shl.b32 	%r42, %r41, 20;
	add.s32 	%r43, %r42, 1072693248;
	mov.b32 	%r44, 0;
	mov.b64 	%fd103, {%r44, %r43};
	mul.f64 	%fd108, %fd103, %fd102;
$L__BB1_7:
	abs.f64 	%fd104, %fd108;
	setp.eq.f64 	%p7, %fd104, 0d7FF0000000000000;
	fma.rn.f64 	%fd105, %fd108, %fd5, %fd108;
	selp.f64 	%fd106, %fd108, %fd105, %p7;
	st.param.f64 	[func_retval0], %fd106;
	ret;

}


// ===== COMPILED SASS (sm_100) =====

	.target	sm_100

	.elftype	@"ET_EXEC"


//--------------------- .note.nv.tkinfo           --------------------------
	.section	.note.nv.tkinfo,"",@"SHT_NOTE"
	.sectionflags	@"SHF_NOTE_NV_TKINFO"
	.tkinfo
        /*0018*/ 	.word	0x00000002
        /*0030*/ 	.string	""
        /*0030*/ 	.string	"ptxas"
        /*0030*/ 	.string	"Cuda compilation tools, release 13.0, V13.0.88"
        /*0030*/ 	.string	"Build cuda_13.0.r13.0/compiler.36424714_0"
        /*0030*/ 	.string	"-arch sm_100 -m 64 "



//--------------------- .note.nv.cuinfo           --------------------------
	.section	.note.nv.cuinfo,"",@"SHT_NOTE"
	.sectionflags	@"SHF_NOTE_NV_CUINFO"
        /*0018*/ 	.short	0x0002
        /*001a*/ 	.short	0x0064
        /*001c*/ 	.short	0x0082
	.zero		2


//--------------------- .nv.info                  --------------------------
	.section	.nv.info,"",@"SHT_CUDA_INFO"
	.align	4


	//----- nvinfo : EIATTR_REGCOUNT
	.align		4
        /*0000*/ 	.byte	0x04, 0x2f
        /*0002*/ 	.short	(.L_1 - .L_0)
	.align		4
.L_0:
        /*0004*/ 	.word	index@(_Z17plotMandelbrotSetiiddddiPdS_S_)
        /*0008*/ 	.word	0x00000027


	//----- nvinfo : EIATTR_FRAME_SIZE
	.align		4
.L_1:
        /*000c*/ 	.byte	0x04, 0x11
        /*000e*/ 	.short	(.L_3 - .L_2)
	.align		4
.L_2:
        /*0010*/ 	.word	index@($_Z17plotMandelbrotSetiiddddiPdS_S_$__internal_accurate_pow)
        /*0014*/ 	.word	0x00000000


	//----- nvinfo : EIATTR_FRAME_SIZE
	.align		4
.L_3:
        /*0018*/ 	.byte	0x04, 0x11
        /*001a*/ 	.short	(.L_5 - .L_4)
	.align		4
.L_4:
        /*001c*/ 	.word	index@($__internal_0_$__cuda_sm20_div_rn_f64_full)
        /*0020*/ 	.word	0x00000000


	//----- nvinfo : EIATTR_FRAME_SIZE
	.align		4
.L_5:
        /*0024*/ 	.byte	0x04, 0x11
        /*0026*/ 	.short	(.L_7 - .L_6)
	.align		4
.L_6:
        /*0028*/ 	.word	index@(_Z17plotMandelbrotSetiiddddiPdS_S_)
        /*002c*/ 	.word	0x00000000


	//----- nvinfo : EIATTR_MIN_STACK_SIZE
	.align		4
.L_7:
        /*0030*/ 	.byte	0x04, 0x12
        /*0032*/ 	.short	(.L_9 - .L_8)
	.align		4
.L_8:
        /*0034*/ 	.word	index@(_Z17plotMandelbrotSetiiddddiPdS_S_)
        /*0038*/ 	.word	0x00000000
.L_9:


//--------------------- .nv.compat                --------------------------
	.section	.nv.compat,"",@"SHT_CUDA_COMPAT_INFO"
	.align	4
        /*0000*/ 	.byte	0x02, 0x09, 0x00, 0x00, 0x02, 0x02, 0x01, 0x00, 0x02, 0x05, 0x05, 0x00, 0x03, 0x07, 0x01, 0x01
        /*0010*/ 	.byte	0x02, 0x03, 0x00, 0x00, 0x02, 0x06, 0x01, 0x00, 0x04, 0x0b, 0x08, 0x00, 0x01, 0x00, 0x00, 0x00
        /*0020*/ 	.byte	0x00, 0x00, 0x00, 0x00


//--------------------- .nv.info._Z17plotMandelbrotSetiiddddiPdS_S_ --------------------------
	.section	.nv.info._Z17plotMandelbrotSetiiddddiPdS_S_,"",@"SHT_CUDA_INFO"
	.sectionflags	@""
	.align	4


	//----- nvinfo : EIATTR_CUDA_API_VERSION
	.align		4
        /*0000*/ 	.byte	0x04, 0x37
        /*0002*/ 	.short	(.L_11 - .L_10)
.L_10:
        /*0004*/ 	.word	0x00000082


	//----- nvinfo : EIATTR_KPARAM_INFO
	.align		4
.L_11:
        /*0008*/ 	.byte	0x04, 0x17
        /*000a*/ 	.short	(.L_13 - .L_12)
.L_12:
        /*000c*/ 	.word	0x00000000
        /*0010*/ 	.short	0x0009
        /*0012*/ 	.short	0x0040
        /*0014*/ 	.byte	0x00, 0xf5, 0x21, 0x00


	//----- nvinfo : EIATTR_KPARAM_INFO
	.align		4
.L_13:
        /*0018*/ 	.byte	0x04, 0x17
        /*001a*/ 	.short	(.L_15 - .L_14)
.L_14:
        /*001c*/ 	.word	0x00000000
        /*0020*/ 	.short	0x0008
        /*0022*/ 	.short	0x0038
        /*0024*/ 	.byte	0x00, 0xf5, 0x21, 0x00


	//----- nvinfo : EIATTR_KPARAM_INFO
	.align		4
.L_15:
        /*0028*/ 	.byte	0x04, 0x17
        /*002a*/ 	.short	(.L_17 - .L_16)
.L_16:
        /*002c*/ 	.word	0x00000000
        /*0030*/ 	.short	0x0007
        /*0032*/ 	.short	0x0030
        /*0034*/ 	.byte	0x00, 0xf5, 0x21, 0x00


	//----- nvinfo : EIATTR_KPARAM_INFO
	.align		4
.L_17:
        /*0038*/ 	.byte	0x04, 0x17
        /*003a*/ 	.short	(.L_19 - .L_18)
.L_18:
        /*003c*/ 	.word	0x00000000
        /*0040*/ 	.short	0x0006
        /*0042*/ 	.short	0x0028
        /*0044*/ 	.byte	0x00, 0xf0, 0x11, 0x00


	//----- nvinfo : EIATTR_KPARAM_INFO
	.align		4
.L_19:
        /*0048*/ 	.byte	0x04, 0x17
        /*004a*/ 	.short	(.L_21 - .L_20)
.L_20:
        /*004c*/ 	.word	0x00000000
        /*0050*/ 	.short	0x0005
        /*0052*/ 	.short	0x0020
        /*0054*/ 	.byte	0x00, 0xf0, 0x21, 0x00


	//----- nvinfo : EIATTR_KPARAM_INFO
	.align		4
.L_21:
        /*0058*/ 	.byte	0x04, 0x17
        /*005a*/ 	.short	(.L_23 - .L_22)
.L_22:
        /*005c*/ 	.word	0x00000000
        /*0060*/ 	.short	0x0004
        /*0062*/ 	.short	0x0018
        /*0064*/ 	.byte	0x00, 0xf0, 0x21, 0x00


	//----- nvinfo : EIATTR_KPARAM_INFO
	.align		4
.L_23:
        /*0068*/ 	.byte	0x04, 0x17
        /*006a*/ 	.short	(.L_25 - .L_24)
.L_24:
        /*006c*/ 	.word	0x00000000
        /*0070*/ 	.short	0x0003
        /*0072*/ 	.short	0x0010
        /*0074*/ 	.byte	0x00, 0xf0, 0x21, 0x00


	//----- nvinfo : EIATTR_KPARAM_INFO
	.align		4
.L_25:
        /*0078*/ 	.byte	0x04, 0x17
        /*007a*/ 	.short	(.L_27 - .L_26)
.L_26:
        /*007c*/ 	.word	0x00000000
        /*0080*/ 	.short	0x0002
        /*0082*/ 	.short	0x0008
        /*0084*/ 	.byte	0x00, 0xf0, 0x21, 0x00


	//----- nvinfo : EIATTR_KPARAM_INFO
	.align		4
.L_27:
        /*0088*/ 	.byte	0x04, 0x17
        /*008a*/ 	.short	(.L_29 - .L_28)
.L_28:
        /*008c*/ 	.word	0x00000000
        /*0090*/ 	.short	0x0001
        /*0092*/ 	.short	0x0004
        /*0094*/ 	.byte	0x00, 0xf0, 0x11, 0x00


	//----- nvinfo : EIATTR_KPARAM_INFO
	.align		4
.L_29:
        /*0098*/ 	.byte	0x04, 0x17
        /*009a*/ 	.short	(.L_31 - .L_30)
.L_30:
        /*009c*/ 	.word	0x00000000
        /*00a0*/ 	.short	0x0000
        /*00a2*/ 	.short	0x0000
        /*00a4*/ 	.byte	0x00, 0xf0, 0x11, 0x00


	//----- nvinfo : EIATTR_SPARSE_MMA_MASK
	.align		4
.L_31:
        /*00a8*/ 	.byte	0x03, 0x50
        /*00aa*/ 	.short	0x0000


	//----- nvinfo : EIATTR_MAXREG_COUNT
	.align		4
        /*00ac*/ 	.byte	0x03, 0x1b
        /*00ae*/ 	.short	0x00ff


	//----- nvinfo : EIATTR_MERCURY_ISA_VERSION
	.align		4
        /*00b0*/ 	.byte	0x03, 0x5f
        /*00b2*/ 	.short	0x0101


	//----- nvinfo : EIATTR_VRC_CTA_INIT_COUNT
	.align		4
        /*00b4*/ 	.byte	0x02, 0x4a
	.zero		1
	.zero		1


	//----- nvinfo : EIATTR_EXIT_INSTR_OFFSETS
	.align		4
        /*00b8*/ 	.byte	0x04, 0x1c
        /*00ba*/ 	.short	(.L_33 - .L_32)


	//   ....[0]....
.L_32:
        /*00bc*/ 	.word	0x00000090


	//   ....[1]....
        /*00c0*/ 	.word	0x00001160


	//   ....[2]....
        /*00c4*/ 	.word	0x000019c0


	//----- nvinfo : EIATTR_CRS_STACK_SIZE
	.align		4
.L_33:
        /*00c8*/ 	.byte	0x04, 0x1e
        /*00ca*/ 	.short	(.L_35 - .L_34)
.L_34:
        /*00cc*/ 	.word	0x00000000


	//----- nvinfo : EIATTR_CBANK_PARAM_SIZE
	.align		4
.L_35:
        /*00d0*/ 	.byte	0x03, 0x19
        /*00d2*/ 	.short	0x0048


	//----- nvinfo : EIATTR_PARAM_CBANK
	.align		4
        /*00d4*/ 	.byte	0x04, 0x0a
        /*00d6*/ 	.short	(.L_37 - .L_36)
	.align		4
.L_36:
        /*00d8*/ 	.word	index@(.nv.constant0._Z17plotMandelbrotSetiiddddiPdS_S_)
        /*00dc*/ 	.short	0x0380
        /*00de*/ 	.short	0x0048


	//----- nvinfo : EIATTR_SW_WAR
	.align		4
.L_37:
        /*00e0*/ 	.byte	0x04, 0x36
        /*00e2*/ 	.short	(.L_39 - .L_38)
.L_38:
        /*00e4*/ 	.word	0x00000008
.L_39:


//--------------------- .nv.callgraph             --------------------------
	.section	.nv.callgraph,"",@"SHT_CUDA_CALLGRAPH"
	.align	4
	.sectionentsize	8
	.align		4
        /*0000*/ 	.word	0x00000000
	.align		4
        /*0004*/ 	.word	0xffffffff
	.align		4
        /*0008*/ 	.word	0x00000000
	.align		4
        /*000c*/ 	.word	0xfffffffe
	.align		4
        /*0010*/ 	.word	0x00000000
	.align		4
        /*0014*/ 	.word	0xfffffffd
	.align		4
        /*0018*/ 	.word	0x00000000
	.align		4
        /*001c*/ 	.word	0xfffffffc


//--------------------- .text._Z17plotMandelbrotSetiiddddiPdS_S_ --------------------------
	.section	.text._Z17plotMandelbrotSetiiddddiPdS_S_,"ax",@progbits
	.align	128
        .global         _Z17plotMandelbrotSetiiddddiPdS_S_
        .type           _Z17plotMandelbrotSetiiddddiPdS_S_,@function
        .size           _Z17plotMandelbrotSetiiddddiPdS_S_,(.L_x_37 - _Z17plotMandelbrotSetiiddddiPdS_S_)
        .other          _Z17plotMandelbrotSetiiddddiPdS_S_,@"STO_CUDA_ENTRY STV_DEFAULT"
_Z17plotMandelbrotSetiiddddiPdS_S_:
.text._Z17plotMandelbrotSetiiddddiPdS_S_:
[----:B------:R-:W-:Y:S01]  /*0000*/  LDC R1, c[0x0][0x37c] ;  /* 0x0000df00ff017b82 */ /* 0x000fe20000000800 */
[----:B------:R-:W0:Y:S01]  /*0010*/  S2R R2, SR_TID.X ;  /* 0x0000000000027919 */ /* 0x000e220000002100 */
[----:B------:R-:W1:Y:S06]  /*0020*/  LDCU UR7, c[0x0][0x360] ;  /* 0x00006c00ff0777ac */ /* 0x000e6c0008000800 */
[----:B------:R-:W0:Y:S01]  /*0030*/  S2UR UR4, SR_CTAID.X ;  /* 0x00000000000479c3 */ /* 0x000e220000002500 */
[----:B------:R-:W2:Y:S07]  /*0040*/  LDCU.64 UR10, c[0x0][0x380] ;  /* 0x00007000ff0a77ac */ /* 0x000eae0008000a00 */
[----:B------:R-:W0:Y:S01]  /*0050*/  LDC R3, c[0x0][0x360] ;  /* 0x0000d800ff037b82 */ /* 0x000e220000000800 */
[----:B--2---:R-:W-:Y:S01]  /*0060*/  UIMAD UR16, UR11, UR10, URZ ;  /* 0x0000000a0b1072a4 */ /* 0x004fe2000f8e02ff */
[----:B0-----:R-:W-:-:S05]  /*0070*/  IMAD R2, R3, UR4, R2 ;  /* 0x0000000403027c24 */ /* 0x001fca000f8e0202 */
[----:B------:R-:W-:-:S13]  /*0080*/  ISETP.GE.AND P0, PT, R2, UR16, PT ;  /* 0x0000001002007c0c */ /* 0x000fda000bf06270 */
[----:B-1----:R-:W-:Y:S05]  /*0090*/  @P0 EXIT ;  /* 0x000000000000094d */ /* 0x002fea0003800000 */
[----:B------:R-:W0:Y:S01]  /*00a0*/  LDCU.64 UR8, c[0x0][0x3a0] ;  /* 0x00007400ff0877ac */ /* 0x000e220008000a00 */
[----:B------:R-:W1:Y:S01]  /*00b0*/  LDC.64 R8, c[0x0][0x3a0] ;  /* 0x0000e800ff087b82 */ /* 0x000e620000000a00 */
[----:B------:R-:W2:Y:S01]  /*00c0*/  LDCU UR18, c[0x0][0x3a8] ;  /* 0x00007500ff1277ac */ /* 0x000ea20008000800 */
[----:B------:R-:W3:Y:S01]  /*00d0*/  LDCU.64 UR12, c[0x0][0x358] ;  /* 0x00006b00ff0c77ac */ /* 0x000ee20008000a00 */
[----:B0-----:R-:W-:Y:S02]  /*00e0*/  USHF.R.U32.HI UR4, URZ, 0x14, UR9 ;  /* 0x00000014ff047899 */ /* 0x001fe40008011609 */
[----:B------:R-:W-:Y:S02]  /*00f0*/  UISETP.GE.AND UP1, UPT, UR9, URZ, UPT ;  /* 0x000000ff0900728c */ /* 0x000fe4000bf26270 */
[----:B------:R-:W-:Y:S01]  /*0100*/  ULOP3.LUT UR4, UR4, 0x7ff, URZ, 0xc0, !UPT ;  /* 0x000007ff04047892 */ /* 0x000fe2000f8ec0ff */
[----:B--2---:R-:W0:Y:S03]  /*0110*/  I2F.F64 R4, UR18 ;  /* 0x0000001200047d12 */ /* 0x004e260008201c00 */
[----:B------:R-:W-:-:S04]  /*0120*/  UIADD3 UR4, UPT, UPT, UR4, -0x3f4, URZ ;  /* 0xfffffc0c04047890 */ /* 0x000fc8000fffe0ff */
[----:B------:R-:W-:Y:S02]  /*0130*/  USHF.L.U32 UR17, UR8, UR4, URZ ;  /* 0x0000000408117299 */ /* 0x000fe400080006ff */
[----:B------:R-:W-:Y:S02]  /*0140*/  USHF.L.U64.HI UR6, UR8, UR4, UR9 ;  /* 0x0000000408067299 */ /* 0x000fe40008010209 */
[----:B------:R-:W-:Y:S01]  /*0150*/  UISETP.NE.U32.AND UP0, UPT, UR17, URZ, UPT ;  /* 0x000000ff1100728c */ /* 0x000fe2000bf05070 */
[----:B------:R-:W2:Y:S01]  /*0160*/  LDCU UR8, c[0x0][0x370] ;  /* 0x00006e00ff0877ac */ /* 0x000ea20008000800 */
[----:B0-----:R-:W-:Y:S02]  /*0170*/  R2UR UR14, R4 ;  /* 0x00000000040e72ca */ /* 0x001fe400000e0000 */
[----:B------:R-:W-:Y:S01]  /*0180*/  UISETP.NE.AND.EX UP0, UPT, UR6, -0x80000000, UPT, UP0 ;  /* 0x800000000600788c */ /* 0x000fe2000bf05300 */
[----:B------:R-:W-:Y:S01]  /*0190*/  R2UR UR15, R5 ;  /* 0x00000000050f72ca */ /* 0x000fe200000e0000 */
[----:B------:R-:W0:Y:S04]  /*01a0*/  LDCU.64 UR4, c[0x0][0x3a0] ;  /* 0x00007400ff0477ac */ /* 0x000e280008000a00 */
[----:B------:R-:W-:Y:S01]  /*01b0*/  PLOP3.LUT P0, PT, PT, PT, UP0, 0x80, 0x8 ;  /* 0x000000000008781c */ /* 0x000fe20003f0f008 */
[----:B------:R-:W-:-:S02]  /*01c0*/  UISETP.GE.AND UP0, UPT, UR18, 0x1, UPT ;  /* 0x000000011200788c */ /* 0x000fc4000bf06270 */
[----:B--2---:R-:W-:-:S10]  /*01d0*/  UIMAD UR7, UR7, UR8, URZ ;  /* 0x00000008070772a4 */ /* 0x004fd4000f8e02ff */
[----:B-1----:R-:W-:Y:S01]  /*01e0*/  DSETP.NEU.AND P0, PT, |R8|, 0.5, !P0 ;  /* 0x3fe000000800742a */ /* 0x002fe2000470d200 */
[----:B------:R-:W1:-:S13]  /*01f0*/  FRND.F64.TRUNC R8, R8 ;  /* 0x0000000800087313 */ /* 0x000e5a000030d800 */
[----:B------:R-:W-:Y:S01]  /*0200*/  VOTEU.ANY UP2, P0 ;  /* 0x0000000000ff7886 */ /* 0x000fe20000040100 */
[----:B0--3--:R-:W-:Y:S05]  /*0210*/  BRA.U !UP0, `(.L_x_0) ;  /* 0x0000000d08d47547 */ /* 0x009fea000b800000 */
[----:B------:R-:W-:Y:S01]  /*0220*/  UIADD3 UR8, UPT, UPT, UR11, -0x1, URZ ;  /* 0xffffffff0b087890 */ /* 0x000fe2000fffe0ff */
[----:B------:R-:W-:Y:S01]  /*0230*/  BSSY.RECONVERGENT B0, `(.L_x_1) ;  /* 0x00000f2000007945 */ /* 0x000fe20003800200 */
[----:B------:R-:W-:Y:S02]  /*0240*/  UIADD3 UR9, UPT, UPT, -UR10, 0x1, URZ ;  /* 0x000000010a097890 */ /* 0x000fe4000fffe1ff */
[----:B------:R-:W-:-:S05]  /*0250*/  USEL UR10, URZ, 0x7ff00000, !UP1 ;  /* 0x7ff00000ff0a7887 */ /* 0x000fca000c800000 */
[----:B------:R-:W0:Y:S08]  /*0260*/  I2F.F64 R10, UR8 ;  /* 0x00000008000a7d12 */ /* 0x000e300008201c00 */
[----:B------:R-:W2:Y:S02]  /*0270*/  I2F.F64 R6, UR9 ;  /* 0x0000000900067d12 */ /* 0x000ea40008201c00 */
.L_x_21:
[----:B------:R-:W3:Y:S01]  /*0280*/  LDC R3, c[0x0][0x380] ;  /* 0x0000e000ff037b82 */ /* 0x000ee20000000800 */
[----:B----4-:R-:W4:Y:S01]  /*0290*/  LDCU UR8, c[0x0][0x39c] ;  /* 0x00007380ff0877ac */ /* 0x010f220008000800 */
[----:B------:R-:W-:Y:S01]  /*02a0*/  BSSY.RECONVERGENT B1, `(.L_x_2) ;  /* 0x0000036000017945 */ /* 0x000fe20003800200 */
[----:B0--3--:R-:W-:-:S04]  /*02b0*/  IABS R15, R3 ;  /* 0x00000003000f7213 */ /* 0x009fc80000000000 */
[----:B------:R-:W3:Y:S08]  /*02c0*/  I2F.RP R0, R15 ;  /* 0x0000000f00007306 */ /* 0x000ef00000209400 */
[----:B---3--:R-:W3:Y:S02]  /*02d0*/  MUFU.RCP R0, R0 ;  /* 0x0000000000007308 */ /* 0x008ee40000001000 */
[----:B---3--:R-:W-:-:S06]  /*02e0*/  VIADD R4, R0, 0xffffffe ;  /* 0x0ffffffe00047836 */ /* 0x008fcc0000000000 */
[----:B------:R3:W5:Y:S02]  /*02f0*/  F2I.FTZ.U32.TRUNC.NTZ R5, R4 ;  /* 0x0000000400057305 */ /* 0x000764000021f000 */
[----:B---3--:R-:W-:Y:S02]  /*0300*/  IMAD.MOV.U32 R4, RZ, RZ, RZ ;  /* 0x000000ffff047224 */ /* 0x008fe400078e00ff */
[----:B-----5:R-:W-:-:S04]  /*0310*/  IMAD.MOV R12, RZ, RZ, -R5 ;  /* 0x000000ffff0c7224 */ /* 0x020fc800078e0a05 */
[----:B------:R-:W-:Y:S01]  /*0320*/  IMAD R13, R12, R15, RZ ;  /* 0x0000000f0c0d7224 */ /* 0x000fe200078e02ff */
[----:B------:R-:W-:-:S03]  /*0330*/  IABS R12, R2 ;  /* 0x00000002000c7213 */ /* 0x000fc60000000000 */
[----:B------:R-:W-:Y:S02]  /*0340*/  IMAD.HI.U32 R5, R5, R13, R4 ;  /* 0x0000000d05057227 */ /* 0x000fe400078e0004 */
[----:B----4-:R-:W3:Y:S04]  /*0350*/  MUFU.RCP64H R13, UR8 ;  /* 0x00000008000d7d08 */ /* 0x010ee80008001800 */
[----:B------:R-:W-:Y:S02]  /*0360*/  IMAD.HI.U32 R16, R5, R12, RZ ;  /* 0x0000000c05107227 */ /* 0x000fe400078e00ff */
[----:B------:R-:W3:Y:S02]  /*0370*/  LDC.64 R4, c[0x0][0x398] ;  /* 0x0000e600ff047b82 */ /* 0x000ee40000000a00 */
[----:B------:R-:W-:-:S04]  /*0380*/  IMAD.MOV R0, RZ, RZ, -R16 ;  /* 0x000000ffff007224 */ /* 0x000fc800078e0a10 */
[----:B------:R-:W-:Y:S02]  /*0390*/  IMAD R0, R15, R0, R12 ;  /* 0x000000000f007224 */ /* 0x000fe400078e020c */
[----:B------:R-:W-:-:S03]  /*03a0*/  IMAD.MOV.U32 R12, RZ, RZ, 0x1 ;  /* 0x00000001ff0c7424 */ /* 0x000fc600078e00ff */
[----:B------:R-:W-:-:S13]  /*03b0*/  ISETP.GT.U32.AND P1, PT, R15, R0, PT ;  /* 0x000000000f00720c */ /* 0x000fda0003f24070 */
[----:B------:R-:W-:Y:S02]  /*03c0*/  @!P1 IMAD.IADD R0, R0, 0x1, -R15 ;  /* 0x0000000100009824 */ /* 0x000fe400078e0a0f */
[----:B------:R-:W-:Y:S01]  /*03d0*/  @!P1 VIADD R16, R16, 0x1 ;  /* 0x0000000110109836 */ /* 0x000fe20000000000 */
[----:B------:R-:W-:Y:S02]  /*03e0*/  ISETP.NE.AND P1, PT, R3, RZ, PT ;  /* 0x000000ff0300720c */ /* 0x000fe40003f25270 */
[----:B------:R-:W-:Y:S01]  /*03f0*/  ISETP.GE.U32.AND P0, PT, R0, R15, PT ;  /* 0x0000000f0000720c */ /* 0x000fe20003f06070 */
[----:B---3--:R-:W-:Y:S01]  /*0400*/  DFMA R14, R12, -R4, 1 ;  /* 0x3ff000000c0e742b */ /* 0x008fe20000000804 */
[----:B------:R-:W-:-:S04]  /*0410*/  LOP3.LUT R0, R2, R3, RZ, 0x3c, !PT ;  /* 0x0000000302007212 */ /* 0x000fc800078e3cff */
[----:B------:R-:W-:-:S03]  /*0420*/  ISETP.GE.AND P2, PT, R0, RZ, PT ;  /* 0x000000ff0000720c */ /* 0x000fc60003f46270 */
[----:B------:R-:W-:-:S04]  /*0430*/  DFMA R14, R14, R14, R14 ;  /* 0x0000000e0e0e722b */ /* 0x000fc8000000000e */
[----:B------:R-:W-:-:S04]  /*0440*/  @P0 VIADD R16, R16, 0x1 ;  /* 0x0000000110100836 */ /* 0x000fc80000000000 */
[----:B------:R-:W-:Y:S01]  /*0450*/  IMAD.MOV.U32 R18, RZ, RZ, R16 ;  /* 0x000000ffff127224 */ /* 0x000fe200078e0010 */
[----:B------:R-:W-:-:S03]  /*0460*/  DFMA R14, R12, R14, R12 ;  /* 0x0000000e0c0e722b */ /* 0x000fc6000000000c */
[----:B------:R-:W-:Y:S01]  /*0470*/  @!P2 IMAD.MOV R18, RZ, RZ, -R18 ;  /* 0x000000ffff12a224 */ /* 0x000fe200078e0a12 */
[----:B------:R-:W-:-:S04]  /*0480*/  @!P1 LOP3.LUT R18, RZ, R3, RZ, 0x33, !PT ;  /* 0x00000003ff129212 */ /* 0x000fc800078e33ff */
[----:B------:R-:W2:Y:S01]  /*0490*/  I2F.F64 R12, R18 ;  /* 0x00000012000c7312 */ /* 0x000ea20000201c00 */
[----:B------:R-:W-:-:S08]  /*04a0*/  DFMA R16, R14, -R4, 1 ;  /* 0x3ff000000e10742b */ /* 0x000fd00000000804 */
[----:B------:R-:W-:Y:S02]  /*04b0*/  DFMA R16, R14, R16, R14 ;  /* 0x000000100e10722b */ /* 0x000fe4000000000e */
[----:B--2---:R-:W-:-:S08]  /*04c0*/  DFMA R14, R6, 0.5, R12 ;  /* 0x3fe00000060e782b */ /* 0x004fd0000000000c */
[----:B------:R-:W-:Y:S02]  /*04d0*/  DMUL R12, R14, R16 ;  /* 0x000000100e0c7228 */ /* 0x000fe40000000000 */
[----:B------:R-:W-:-:S06]  /*04e0*/  FSETP.GEU.AND P1, PT, |R15|, 6.5827683646048100446e-37, PT ;  /* 0x036000000f00780b */ /* 0x000fcc0003f2e200 */
[----:B------:R-:W-:-:S08]  /*04f0*/  DFMA R4, R12, -R4, R14 ;  /* 0x800000040c04722b */ /* 0x000fd0000000000e */
[----:B------:R-:W-:Y:S01]  /*0500*/  DFMA R4, R16, R4, R12 ;  /* 0x000000041004722b */ /* 0x000fe2000000000c */
[----:B------:R-:W-:-:S09]  /*0510*/  IMAD.MOV R12, RZ, RZ, -R18 ;  /* 0x000000ffff0c7224 */ /* 0x000fd200078e0a12 */
[----:B------:R-:W-:-:S05]  /*0520*/  FFMA R0, RZ, UR8, R5 ;  /* 0x00000008ff007c23 */ /* 0x000fca0008000005 */
[----:B------:R-:W-:Y:S01]  /*0530*/  FSETP.GT.AND P0, PT, |R0|, 1.469367938527859385e-39, PT ;  /* 0x001000000000780b */ /* 0x000fe20003f04200 */
[----:B------:R-:W-:-:S04]  /*0540*/  IMAD R0, R3, R12, R2 ;  /* 0x0000000c03007224 */ /* 0x000fc800078e0202 */
[----:B------:R-:W-:-:S08]  /*0550*/  IMAD R3, R0, R3, R18 ;  /* 0x0000000300037224 */ /* 0x000fd000078e0212 */
[----:B------:R-:W-:Y:S05]  /*0560*/  @P0 BRA P1, `(.L_x_3) ;  /* 0x0000000000240947 */ /* 0x000fea0000800000 */
[----:B------:R-:W2:Y:S01]  /*0570*/  LDCU.64 UR8, c[0x0][0x398] ;  /* 0x00007300ff0877ac */ /* 0x000ea20008000a00 */
[----:B------:R-:W-:Y:S01]  /*0580*/  IMAD.MOV.U32 R18, RZ, RZ, R14 ;  /* 0x000000ffff127224 */ /* 0x000fe200078e000e */
[----:B------:R-:W-:Y:S01]  /*0590*/  MOV R20, 0x5e0 ;  /* 0x000005e000147802 */ /* 0x000fe20000000f00 */
[----:B------:R-:W-:Y:S02]  /*05a0*/  IMAD.MOV.U32 R19, RZ, RZ, R15 ;  /* 0x000000ffff137224 */ /* 0x000fe400078e000f */
[----:B--2---:R-:W-:Y:S02]  /*05b0*/  IMAD.U32 R16, RZ, RZ, UR8 ;  /* 0x00000008ff107e24 */ /* 0x004fe4000f8e00ff */
[----:B------:R-:W-:-:S07]  /*05c0*/  IMAD.U32 R17, RZ, RZ, UR9 ;  /* 0x00000009ff117e24 */ /* 0x000fce000f8e00ff */
[----:B01----:R-:W-:Y:S05]  /*05d0*/  CALL.REL.NOINC `($__internal_0_$__cuda_sm20_div_rn_f64_full) ;  /* 0x0000001000fc7944 */ /* 0x003fea0003c00000 */
[----:B------:R-:W-:Y:S02]  /*05e0*/  IMAD.MOV.U32 R4, RZ, RZ, R12 ;  /* 0x000000ffff047224 */ /* 0x000fe400078e000c */
[----:B------:R-:W-:-:S07]  /*05f0*/  IMAD.MOV.U32 R5, RZ, RZ, R17 ;  /* 0x000000ffff057224 */ /* 0x000fce00078e0011 */
.L_x_3:
[----:B------:R-:W-:Y:S05]  /*0600*/  BSYNC.RECONVERGENT B1 ;  /* 0x0000000000017941 */ /* 0x000fea0003800200 */
.L_x_2:
[----:B------:R-:W2:Y:S01]  /*0610*/  LDCU UR11, c[0x0][0x39c] ;  /* 0x00007380ff0b77ac */ /* 0x000ea20008000800 */
[----:B------:R-:W3:Y:S01]  /*0620*/  LDC.64 R18, c[0x0][0x398] ;  /* 0x0000e600ff127b82 */ /* 0x000ee20000000a00 */
[----:B------:R-:W-:Y:S01]  /*0630*/  IMAD.MOV.U32 R14, RZ, RZ, 0x1 ;  /* 0x00000001ff0e7424 */ /* 0x000fe200078e00ff */
[----:B------:R-:W-:Y:S01]  /*0640*/  BSSY.RECONVERGENT B1, `(.L_x_4) ;  /* 0x000001a000017945 */ /* 0x000fe20003800200 */
[----:B------:R-:W4:Y:S01]  /*0650*/  LDCU.64 UR8, c[0x0][0x388] ;  /* 0x00007100ff0877ac */ /* 0x000f220008000a00 */
[----:B--2---:R-:W3:Y:S01]  /*0660*/  MUFU.RCP64H R15, UR11 ;  /* 0x0000000b000f7d08 */ /* 0x004ee20008001800 */
[----:B----4-:R-:W-:Y:S02]  /*0670*/  DADD R4, R4, UR8 ;  /* 0x0000000804047e29 */ /* 0x010fe40008000000 */
[----:B---3--:R-:W-:-:S08]  /*0680*/  DFMA R12, R14, -R18, 1 ;  /* 0x3ff000000e0c742b */ /* 0x008fd00000000812 */
[----:B------:R-:W-:Y:S02]  /*0690*/  DFMA R16, R12, R12, R12 ;  /* 0x0000000c0c10722b */ /* 0x000fe4000000000c */
[----:B------:R-:W0:Y:S06]  /*06a0*/  I2F.F64 R12, R0 ;  /* 0x00000000000c7312 */ /* 0x000e2c0000201c00 */
[----:B------:R-:W-:-:S08]  /*06b0*/  DFMA R14, R14, R16, R14 ;  /* 0x000000100e0e722b */ /* 0x000fd0000000000e */
[----:B------:R-:W-:Y:S02]  /*06c0*/  DFMA R20, R14, -R18, 1 ;  /* 0x3ff000000e14742b */ /* 0x000fe40000000812 */
[----:B0-----:R-:W-:-:S06]  /*06d0*/  DFMA R16, R10, 0.5, -R12 ;  /* 0x3fe000000a10782b */ /* 0x001fcc000000080c */
[----:B------:R-:W-:-:S04]  /*06e0*/  DFMA R20, R14, R20, R14 ;  /* 0x000000140e14722b */ /* 0x000fc8000000000e */
[----:B------:R-:W-:-:S04]  /*06f0*/  FSETP.GEU.AND P1, PT, |R17|, 6.5827683646048100446e-37, PT ;  /* 0x036000001100780b */ /* 0x000fc80003f2e200 */
[----:B------:R-:W-:-:S08]  /*0700*/  DMUL R12, R20, R16 ;  /* 0x00000010140c7228 */ /* 0x000fd00000000000 */
[----:B------:R-:W-:-:S08]  /*0710*/  DFMA R14, R12, -R18, R16 ;  /* 0x800000120c0e722b */ /* 0x000fd00000000010 */
[----:B------:R-:W-:-:S10]  /*0720*/  DFMA R12, R20, R14, R12 ;  /* 0x0000000e140c722b */ /* 0x000fd4000000000c */
[----:B------:R-:W-:-:S05]  /*0730*/  FFMA R14, RZ, UR11, R13 ;  /* 0x0000000bff0e7c23 */ /* 0x000fca000800000d */
[----:B------:R-:W-:-:S13]  /*0740*/  FSETP.GT.AND P0, PT, |R14|, 1.469367938527859385e-39, PT ;  /* 0x001000000e00780b */ /* 0x000fda0003f04200 */
[----:B------:R-:W-:Y:S05]  /*0750*/  @P0 BRA P1, `(.L_x_5) ;  /* 0x0000000000200947 */ /* 0x000fea0000800000 */
[----:B------:R-:W0:Y:S01]  /*0760*/  LDCU.64 UR8, c[0x0][0x398] ;  /* 0x00007300ff0877ac */ /* 0x000e220008000a00 */
[----:B------:R-:W-:Y:S01]  /*0770*/  IMAD.MOV.U32 R18, RZ, RZ, R16 ;  /* 0x000000ffff127224 */ /* 0x000fe200078e0010 */
[----:B------:R-:W-:Y:S01]  /*0780*/  MOV R20, 0x7d0 ;  /* 0x000007d000147802 */ /* 0x000fe20000000f00 */
[----:B------:R-:W-:Y:S02]  /*0790*/  IMAD.MOV.U32 R19, RZ, RZ, R17 ;  /* 0x000000ffff137224 */ /* 0x000fe400078e0011 */
[----:B0-----:R-:W-:Y:S02]  /*07a0*/  IMAD.U32 R16, RZ, RZ, UR8 ;  /* 0x00000008ff107e24 */ /* 0x001fe4000f8e00ff */
[----:B------:R-:W-:-:S07]  /*07b0*/  IMAD.U32 R17, RZ, RZ, UR9 ;  /* 0x00000009ff117e24 */ /* 0x000fce000f8e00ff */
[----:B-1----:R-:W-:Y:S05]  /*07c0*/  CALL.REL.NOINC `($__internal_0_$__cuda_sm20_div_rn_f64_full) ;  /* 0x0000001000807944 */ /* 0x002fea0003c00000 */
[----:B------:R-:W-:-:S07]  /*07d0*/  IMAD.MOV.U32 R13, RZ, RZ, R17 ;  /* 0x000000ffff0d7224 */ /* 0x000fce00078e0011 */
.L_x_5:
[----:B------:R-:W-:Y:S05]  /*07e0*/  BSYNC.RECONVERGENT B1 ;  /* 0x0000000000017941 */ /* 0x000fea0003800200 */
.L_x_4:
[----:B------:R-:W0:Y:S01]  /*07f0*/  LDC R23, c[0x0][0x3a8] ;  /* 0x0000ea00ff177b82 */ /* 0x000e220000000800 */
[----:B------:R-:W2:Y:S01]  /*0800*/  LDCU.64 UR8, c[0x0][0x390] ;  /* 0x00007200ff0877ac */ /* 0x000ea20008000a00 */
[----:B------:R-:W-:Y:S01]  /*0810*/  BSSY.RECONVERGENT B1, `(.L_x_6) ;  /* 0x0000010000017945 */ /* 0x000fe20003800200 */
[----:B------:R-:W-:Y:S01]  /*0820*/  IMAD.MOV.U32 R0, RZ, RZ, RZ ;  /* 0x000000ffff007224 */ /* 0x000fe200078e00ff */
[----:B------:R-:W-:Y:S01]  /*0830*/  CS2R R14, SRZ ;  /* 0x00000000000e7805 */ /* 0x000fe2000001ff00 */
[----:B--2---:R-:W-:Y:S01]  /*0840*/  DADD R20, R12, UR8 ;  /* 0x000000080c147e29 */ /* 0x004fe20008000000 */
[----:B------:R-:W-:-:S10]  /*0850*/  CS2R R12, SRZ ;  /* 0x00000000000c7805 */ /* 0x000fd4000001ff00 */
.L_x_7:
[----:B------:R-:W-:Y:S01]  /*0860*/  DMUL R16, R12, R12 ;  /* 0x0000000c0c107228 */ /* 0x000fe20000000000 */
[----:B------:R-:W-:Y:S01]  /*0870*/  VIADD R0, R0, 0x1 ;  /* 0x0000000100007836 */ /* 0x000fe20000000000 */
[----:B------:R-:W-:-:S04]  /*0880*/  DADD R18, R14, R14 ;  /* 0x000000000e127229 */ /* 0x000fc8000000000e */
[----:B0-----:R-:W-:Y:S02]  /*0890*/  ISETP.GE.AND P0, PT, R0, R23, PT ;  /* 0x000000170000720c */ /* 0x001fe40003f06270 */
[----:B------:R-:W-:Y:S02]  /*08a0*/  DFMA R16, R14, R14, -R16 ;  /* 0x0000000e0e10722b */ /* 0x000fe40000000810 */
[----:B------:R-:W-:-:S06]  /*08b0*/  DFMA R12, R18, R12, R20 ;  /* 0x0000000c120c722b */ /* 0x000fcc0000000014 */
[----:B------:R-:W-:-:S08]  /*08c0*/  DADD R14, R4, R16 ;  /* 0x00000000040e7229 */ /* 0x000fd00000000010 */
[----:B------:R-:W-:-:S08]  /*08d0*/  DMUL R16, R14, R14 ;  /* 0x0000000e0e107228 */ /* 0x000fd00000000000 */
[----:B------:R-:W-:-:S08]  /*08e0*/  DFMA R16, R12, R12, R16 ;  /* 0x0000000c0c10722b */ /* 0x000fd00000000010 */
[----:B------:R-:W-:-:S14]  /*08f0*/  DSETP.LE.AND P1, PT, R16, 4, PT ;  /* 0x401000001000742a */ /* 0x000fdc0003f23000 */
[----:B------:R-:W-:Y:S05]  /*0900*/  @!P0 BRA P1, `(.L_x_7) ;  /* 0xfffffffc00d48947 */ /* 0x000fea000083ffff */
[----:B------:R-:W-:Y:S05]  /*0910*/  BSYNC.RECONVERGENT B1 ;  /* 0x0000000000017941 */ /* 0x000fea0003800200 */
.L_x_6:
[----:B------:R-:W-:Y:S01]  /*0920*/  ISETP.NE.AND P0, PT, R0, R23, PT ;  /* 0x000000170000720c */ /* 0x000fe20003f05270 */
[----:B------:R-:W-:-:S12]  /*0930*/  BSSY.RECONVERGENT B1, `(.L_x_8) ;  /* 0x000007e000017945 */ /* 0x000fd80003800200 */
[----:B------:R-:W-:Y:S05]  /*0940*/  @!P0 BRA `(.L_x_9) ;  /* 0x0000000400cc8947 */ /* 0x000fea0003800000 */
[----:B------:R-:W0:Y:S01]  /*0950*/  MUFU.RCP64H R5, UR15 ;  /* 0x0000000f00057d08 */ /* 0x000e220008001800 */
[----:B------:R-:W-:Y:S01]  /*0960*/  IMAD.U32 R12, RZ, RZ, UR14 ;  /* 0x0000000eff0c7e24 */ /* 0x000fe2000f8e00ff */
[----:B------:R-:W-:Y:S01]  /*0970*/  BSSY.RECONVERGENT B2, `(.L_x_10) ;  /* 0x000001e000027945 */ /* 0x000fe20003800200 */
[----:B------:R-:W-:Y:S02]  /*0980*/  IMAD.U32 R13, RZ, RZ, UR15 ;  /* 0x0000000fff0d7e24 */ /* 0x000fe4000f8e00ff */
[----:B------:R-:W-:-:S03]  /*0990*/  IMAD.MOV.U32 R4, RZ, RZ, 0x1 ;  /* 0x00000001ff047424 */ /* 0x000fc600078e00ff */
[----:B------:R-:W2:Y:S03]  /*09a0*/  I2F.F64.U32 R16, R0 ;  /* 0x0000000000107312 */ /* 0x000ea60000201800 */
[----:B0-----:R-:W-:Y:S01]  /*09b0*/  DFMA R12, R4, -R12, 1 ;  /* 0x3ff00000040c742b */ /* 0x001fe2000000080c */
[----:B--2---:R-:W-:-:S07]  /*09c0*/  FSETP.GEU.AND P1, PT, |R17|, 6.5827683646048100446e-37, PT ;  /* 0x036000001100780b */ /* 0x004fce0003f2e200 */
[----:B------:R-:W-:-:S08]  /*09d0*/  DFMA R12, R12, R12, R12 ;  /* 0x0000000c0c0c722b */ /* 0x000fd0000000000c */
[----:B------:R-:W-:Y:S01]  /*09e0*/  DFMA R12, R4, R12, R4 ;  /* 0x0000000c040c722b */ /* 0x000fe20000000004 */
[----:B------:R-:W-:Y:S02]  /*09f0*/  IMAD.U32 R4, RZ, RZ, UR14 ;  /* 0x0000000eff047e24 */ /* 0x000fe4000f8e00ff */
[----:B------:R-:W-:-:S06]  /*0a00*/  IMAD.U32 R5, RZ, RZ, UR15 ;  /* 0x0000000fff057e24 */ /* 0x000fcc000f8e00ff */
[----:B------:R-:W-:-:S08]  /*0a10*/  DFMA R4, R12, -R4, 1 ;  /* 0x3ff000000c04742b */ /* 0x000fd00000000804 */
[----:B------:R-:W-:-:S08]  /*0a20*/  DFMA R4, R12, R4, R12 ;  /* 0x000000040c04722b */ /* 0x000fd0000000000c */
[----:B------:R-:W-:-:S08]  /*0a30*/  DMUL R12, R16, R4 ;  /* 0x00000004100c7228 */ /* 0x000fd00000000000 */
[----:B------:R-:W-:-:S08]  /*0a40*/  DFMA R14, R12, -UR14, R16 ;  /* 0x8000000e0c0e7c2b */ /* 0x000fd00008000010 */
[----:B------:R-:W-:-:S10]  /*0a50*/  DFMA R4, R4, R14, R12 ;  /* 0x0000000e0404722b */ /* 0x000fd4000000000c */
[----:B------:R-:W-:-:S05]  /*0a60*/  FFMA R12, RZ, UR15, R5 ;  /* 0x0000000fff0c7c23 */ /* 0x000fca0008000005 */
[----:B------:R-:W-:-:S13]  /*0a70*/  FSETP.GT.AND P0, PT, |R12|, 1.469367938527859385e-39, PT ;  /* 0x001000000c00780b */ /* 0x000fda0003f04200 */
[----:B------:R-:W-:Y:S05]  /*0a80*/  @P0 BRA P1, `(.L_x_11) ;  /* 0x0000000000300947 */ /* 0x000fea0000800000 */
[----:B------:R-:W-:Y:S01]  /*0a90*/  IMAD.U32 R4, RZ, RZ, UR14 ;  /* 0x0000000eff047e24 */ /* 0x000fe2000f8e00ff */
[----:B------:R-:W-:Y:S01]  /*0aa0*/  MOV R20, 0xb30 ;  /* 0x00000b3000147802 */ /* 0x000fe20000000f00 */
[----:B------:R-:W-:Y:S02]  /*0ab0*/  IMAD.U32 R13, RZ, RZ, UR15 ;  /* 0x0000000fff0d7e24 */ /* 0x000fe4000f8e00ff */
[----:B------:R-:W-:Y:S02]  /*0ac0*/  IMAD.MOV.U32 R18, RZ, RZ, R16 ;  /* 0x000000ffff127224 */ /* 0x000fe400078e0010 */
[----:B------:R-:W-:Y:S02]  /*0ad0*/  IMAD.MOV.U32 R19, RZ, RZ, R17 ;  /* 0x000000ffff137224 */ /* 0x000fe400078e0011 */
[----:B------:R-:W-:Y:S02]  /*0ae0*/  IMAD.U32 R5, RZ, RZ, UR15 ;  /* 0x0000000fff057e24 */ /* 0x000fe4000f8e00ff */
[----:B------:R-:W-:-:S02]  /*0af0*/  IMAD.U32 R12, RZ, RZ, UR14 ;  /* 0x0000000eff0c7e24 */ /* 0x000fc4000f8e00ff */
[----:B------:R-:W-:Y:S02]  /*0b00*/  IMAD.MOV.U32 R16, RZ, RZ, R4 ;  /* 0x000000ffff107224 */ /* 0x000fe400078e0004 */
[----:B------:R-:W-:-:S07]  /*0b10*/  IMAD.MOV.U32 R17, RZ, RZ, R13 ;  /* 0x000000ffff117224 */ /* 0x000fce00078e000d */
[----:B-1----:R-:W-:Y:S05]  /*0b20*/  CALL.REL.NOINC `($__internal_0_$__cuda_sm20_div_rn_f64_full) ;  /* 0x0000000c00a87944 */ /* 0x002fea0003c00000 */
[----:B------:R-:W-:Y:S02]  /*0b30*/  IMAD.MOV.U32 R4, RZ, RZ, R12 ;  /* 0x000000ffff047224 */ /* 0x000fe400078e000c */
[----:B------:R-:W-:-:S07]  /*0b40*/  IMAD.MOV.U32 R5, RZ, RZ, R17 ;  /* 0x000000ffff057224 */ /* 0x000fce00078e0011 */
.L_x_11:
[----:B------:R-:W-:Y:S05]  /*0b50*/  BSYNC.RECONVERGENT B2 ;  /* 0x0000000000027941 */ /* 0x000fea0003800200 */
.L_x_10:
[----:B------:R-:W-:Y:S01]  /*0b60*/  DSETP.NEU.AND P0, PT, R4, RZ, PT ;  /* 0x000000ff0400722a */ /* 0x000fe20003f0d000 */
[----:B------:R-:W-:-:S13]  /*0b70*/  BSSY.RECONVERGENT B2, `(.L_x_12) ;  /* 0x000001d000027945 */ /* 0x000fda0003800200 */
[----:B------:R-:W-:Y:S05]  /*0b80*/  @!P0 BRA `(.L_x_13) ;  /* 0x0000000000548947 */ /* 0x000fea0003800000 */
[----:B------:R-:W-:Y:S01]  /*0b90*/  DADD R28, -RZ, |R4| ;  /* 0x00000000ff1c7229 */ /* 0x000fe20000000504 */
[----:B------:R-:W-:Y:S01]  /*0ba0*/  BSSY.RECONVERGENT B3, `(.L_x_14) ;  /* 0x0000003000037945 */ /* 0x000fe20003800200 */
[----:B------:R-:W-:-:S09]  /*0bb0*/  MOV R0, 0xbd0 ;  /* 0x00000bd000007802 */ /* 0x000fd20000000f00 */
[----:B-1----:R-:W-:Y:S05]  /*0bc0*/  CALL.REL.NOINC `($_Z17plotMandelbrotSetiiddddiPdS_S_$__internal_accurate_pow) ;  /* 0x0000001000f47944 */ /* 0x002fea0003c00000 */
[----:B------:R-:W-:Y:S05]  /*0bd0*/  BSYNC.RECONVERGENT B3 ;  /* 0x0000000000037941 */ /* 0x000fea0003800200 */
.L_x_14:
[----:B------:R-:W0:Y:S01]  /*0be0*/  LDCU.64 UR8, c[0x0][0x3a0] ;  /* 0x00007400ff0877ac */ /* 0x000e220008000a00 */
[----:B------:R-:W-:Y:S01]  /*0bf0*/  DADD R12, -RZ, -R20 ;  /* 0x00000000ff0c7229 */ /* 0x000fe20000000914 */
[----:B------:R-:W-:Y:S01]  /*0c00*/  ISETP.GE.AND P2, PT, R5, RZ, PT ;  /* 0x000000ff0500720c */ /* 0x000fe20003f46270 */
[----:B------:R-:W-:-:S04]  /*0c10*/  UISETP.NE.U32.AND UP0, UPT, UR17, URZ, UPT ;  /* 0x000000ff1100728c */ /* 0x000fc8000bf05070 */
[----:B------:R-:W-:-:S06]  /*0c20*/  UISETP.NE.AND.EX UP0, UPT, UR6, -0x80000000, UPT, UP0 ;  /* 0x800000000600788c */ /* 0x000fcc000bf05300 */
[----:B------:R-:W-:Y:S01]  /*0c30*/  PLOP3.LUT P0, PT, PT, PT, UP0, 0x80, 0x8 ;  /* 0x000000000008781c */ /* 0x000fe20003f0f008 */
[----:B0-----:R-:W-:-:S03]  /*0c40*/  DSETP.NEU.AND P1, PT, R8, UR8, PT ;  /* 0x0000000808007e2a */ /* 0x001fc6000bf2d000 */
[-C--:B------:R-:W-:Y:S02]  /*0c50*/  FSEL R15, R12, R20.reuse, !P0 ;  /* 0x000000140c0f7208 */ /* 0x080fe40004000000 */
[-C--:B------:R-:W-:Y:S02]  /*0c60*/  FSEL R0, R13, R21.reuse, !P0 ;  /* 0x000000150d007208 */ /* 0x080fe40004000000 */
[----:B------:R-:W-:Y:S02]  /*0c70*/  PLOP3.LUT P0, PT, PT, PT, UP0, 0x80, 0x8 ;  /* 0x000000000008781c */ /* 0x000fe40003f0f008 */
[----:B------:R-:W-:Y:S02]  /*0c80*/  FSEL R12, R15, R20, !P2 ;  /* 0x000000140f0c7208 */ /* 0x000fe40005000000 */
[----:B------:R-:W-:Y:S02]  /*0c90*/  FSEL R13, R0, R21, !P2 ;  /* 0x00000015000d7208 */ /* 0x000fe40005000000 */
[----:B------:R-:W-:-:S02]  /*0ca0*/  PLOP3.LUT P0, PT, P0, PT, PT, 0x8, 0x80 ;  /* 0x000000000080781c */ /* 0x000fc4000070e170 */
[----:B------:R-:W-:Y:S02]  /*0cb0*/  @P1 FSEL R12, R12, RZ, P2 ;  /* 0x000000ff0c0c1208 */ /* 0x000fe40001000000 */
[----:B------:R-:W-:Y:S01]  /*0cc0*/  @P1 FSEL R13, R13, -QNAN , P2 ;  /* 0xfff800000d0d1808 */ /* 0x000fe20001000000 */
[----:B------:R-:W-:Y:S08]  /*0cd0*/  BRA `(.L_x_15) ;  /* 0x0000000000187947 */ /* 0x000ff00003800000 */
.L_x_13:
[----:B------:R-:W-:Y:S01]  /*0ce0*/  PLOP3.LUT P2, PT, PT, PT, UP1, 0x80, 0x8 ;  /* 0x000000000008781c */ /* 0x000fe20003f4f018 */
[----:B------:R-:W-:Y:S01]  /*0cf0*/  IMAD.MOV.U32 R12, RZ, RZ, RZ ;  /* 0x000000ffff0c7224 */ /* 0x000fe200078e00ff */
[----:B------:R-:W-:Y:S02]  /*0d00*/  PLOP3.LUT P1, PT, PT, PT, UP2, 0x80, 0x8 ;  /* 0x000000000008781c */ /* 0x000fe40003f2f028 */
[----:B------:R-:W-:Y:S02]  /*0d10*/  PLOP3.LUT P0, PT, PT, PT, UP2, 0x80, 0x8 ;  /* 0x000000000008781c */ /* 0x000fe40003f0f028 */
[----:B------:R-:W-:-:S07]  /*0d20*/  SEL R13, R5, RZ, P1 ;  /* 0x000000ff050d7207 */ /* 0x000fce0000800000 */
[----:B------:R-:W-:-:S07]  /*0d30*/  @!P2 LOP3.LUT R13, R13, 0x7ff00000, RZ, 0xfc, !PT ;  /* 0x7ff000000d0da812 */ /* 0x000fce00078efcff */
.L_x_15:
[----:B------:R-:W-:Y:S05]  /*0d40*/  BSYNC.RECONVERGENT B2 ;  /* 0x0000000000027941 */ /* 0x000fea0003800200 */
.L_x_12:
[----:B------:R-:W0:Y:S01]  /*0d50*/  LDC.64 R16, c[0x0][0x3a0] ;  /* 0x0000e800ff107b82 */ /* 0x000e220000000a00 */
[----:B------:R-:W-:Y:S01]  /*0d60*/  BSSY.RECONVERGENT B2, `(.L_x_16) ;  /* 0x000001f000027945 */ /* 0x000fe20003800200 */
[----:B0-----:R-:W-:-:S10]  /*0d70*/  DADD R14, R4, R16 ;  /* 0x00000000040e7229 */ /* 0x001fd40000000010 */
[----:B------:R-:W-:-:S04]  /*0d80*/  LOP3.LUT R14, R15, 0x7ff00000, RZ, 0xc0, !PT ;  /* 0x7ff000000f0e7812 */ /* 0x000fc800078ec0ff */
[----:B------:R-:W-:-:S13]  /*0d90*/  ISETP.NE.AND P1, PT, R14, 0x7ff00000, PT ;  /* 0x7ff000000e00780c */ /* 0x000fda0003f25270 */
[----:B------:R-:W-:Y:S05]  /*0da0*/  @P1 BRA `(.L_x_17) ;  /* 0x0000000000681947 */ /* 0x000fea0003800000 */
[----:B------:R-:W-:-:S14]  /*0db0*/  DSETP.NAN.AND P1, PT, R4, R16, PT ;  /* 0x000000100400722a */ /* 0x000fdc0003f28000 */
[----:B------:R-:W-:Y:S05]  /*0dc0*/  @P1 BRA `(.L_x_18) ;  /* 0x00000000005c1947 */ /* 0x000fea0003800000 */
[----:B------:R-:W-:-:S14]  /*0dd0*/  DSETP.NEU.AND P1, PT, |R16|, +INF , PT ;  /* 0x7ff000001000742a */ /* 0x000fdc0003f2d200 */
[----:B------:R-:W-:Y:S05]  /*0de0*/  @!P1 BRA `(.L_x_19) ;  /* 0x0000000000349947 */ /* 0x000fea0003800000 */
[----:B------:R-:W-:-:S14]  /*0df0*/  DSETP.NEU.AND P1, PT, |R4|, +INF , PT ;  /* 0x7ff000000400742a */ /* 0x000fdc0003f2d200 */
[----:B------:R-:W-:Y:S05]  /*0e00*/  @P1 BRA `(.L_x_17) ;  /* 0x0000000000501947 */ /* 0x000fea0003800000 */
[----:B------:R-:W0:Y:S01]  /*0e10*/  LDCU UR8, c[0x0][0x3a4] ;  /* 0x00007480ff0877ac */ /* 0x000e220008000800 */
[----:B------:R-:W-:Y:S01]  /*0e20*/  ISETP.GE.AND P1, PT, R5, RZ, PT ;  /* 0x000000ff0500720c */ /* 0x000fe20003f26270 */
[----:B------:R-:W-:Y:S02]  /*0e30*/  UIADD3 UR9, UPT, UPT, UR10, -0x80000000, URZ ;  /* 0x800000000a097890 */ /* 0x000fe4000fffe0ff */
[----:B0-----:R-:W-:-:S04]  /*0e40*/  ULOP3.LUT UR8, UR8, 0x7fffffff, URZ, 0xc0, !UPT ;  /* 0x7fffffff08087892 */ /* 0x001fc8000f8ec0ff */
[----:B------:R-:W-:-:S04]  /*0e50*/  UISETP.NE.AND UP0, UPT, UR8, 0x3fe00000, UPT ;  /* 0x3fe000000800788c */ /* 0x000fc8000bf05270 */
[----:B------:R-:W-:-:S06]  /*0e60*/  USEL UR9, UR9, UR10, UP0 ;  /* 0x0000000a09097287 */ /* 0x000fcc0008000000 */
[----:B------:R-:W-:-:S05]  /*0e70*/  IMAD.U32 R12, RZ, RZ, UR9 ;  /* 0x00000009ff0c7e24 */ /* 0x000fca000f8e00ff */
[----:B------:R-:W-:-:S04]  /*0e80*/  SEL R12, R12, UR10, P0 ;  /* 0x0000000a0c0c7c07 */ /* 0x000fc80008000000 */
[----:B------:R-:W-:Y:S01]  /*0e90*/  SEL R13, R12, UR10, !P1 ;  /* 0x0000000a0c0d7c07 */ /* 0x000fe2000c800000 */
[----:B------:R-:W-:Y:S01]  /*0ea0*/  IMAD.MOV.U32 R12, RZ, RZ, RZ ;  /* 0x000000ffff0c7224 */ /* 0x000fe200078e00ff */
[----:B------:R-:W-:Y:S06]  /*0eb0*/  BRA `(.L_x_17) ;  /* 0x0000000000247947 */ /* 0x000fec0003800000 */
.L_x_19:
[----:B------:R-:W-:Y:S01]  /*0ec0*/  PLOP3.LUT P1, PT, PT, PT, UP1, 0x80, 0x8 ;  /* 0x000000000008781c */ /* 0x000fe20003f2f018 */
[----:B------:R-:W-:-:S06]  /*0ed0*/  DSETP.GT.AND P0, PT, |R4|, 1, PT ;  /* 0x3ff000000400742a */ /* 0x000fcc0003f04200 */
[----:B------:R-:W-:Y:S01]  /*0ee0*/  SEL R12, RZ, 0x7ff00000, !P0 ;  /* 0x7ff00000ff0c7807 */ /* 0x000fe20004000000 */
[----:B------:R-:W-:-:S05]  /*0ef0*/  DSETP.NEU.AND P0, PT, R4, -1, PT ;  /* 0xbff000000400742a */ /* 0x000fca0003f0d000 */
[----:B------:R-:W-:-:S04]  /*0f00*/  @!P1 LOP3.LUT R12, R12, 0x7ff00000, RZ, 0x3c, !PT ;  /* 0x7ff000000c0c9812 */ /* 0x000fc800078e3cff */
[----:B------:R-:W-:Y:S01]  /*0f10*/  SEL R13, R12, 0x3ff00000, P0 ;  /* 0x3ff000000c0d7807 */ /* 0x000fe20000000000 */
[----:B------:R-:W-:Y:S01]  /*0f20*/  IMAD.MOV.U32 R12, RZ, RZ, RZ ;  /* 0x000000ffff0c7224 */ /* 0x000fe200078e00ff */
[----:B------:R-:W-:Y:S06]  /*0f30*/  BRA `(.L_x_17) ;  /* 0x0000000000047947 */ /* 0x000fec0003800000 */
.L_x_18:
[----:B------:R-:W-:-:S11]  /*0f40*/  DADD R12, R4, R16 ;  /* 0x00000000040c7229 */ /* 0x000fd60000000010 */
.L_x_17:
[----:B------:R-:W-:Y:S05]  /*0f50*/  BSYNC.RECONVERGENT B2 ;  /* 0x0000000000027941 */ /* 0x000fea0003800200 */
.L_x_16:
[----:B------:R-:W0:Y:S01]  /*0f60*/  LDC.64 R14, c[0x0][0x3b0] ;  /* 0x0000ec00ff0e7b82 */ /* 0x000e220000000a00 */
[----:B------:R-:W-:Y:S01]  /*0f70*/  DSETP.NEU.AND P1, PT, R4, 1, PT ;  /* 0x3ff000000400742a */ /* 0x000fe20003f2d000 */
[----:B------:R-:W-:Y:S01]  /*0f80*/  IMAD.MOV.U32 R20, RZ, RZ, 0x0 ;  /* 0x00000000ff147424 */ /* 0x000fe200078e00ff */
[----:B------:R-:W-:Y:S01]  /*0f90*/  DSETP.NEU.AND P0, PT, R16, RZ, PT ;  /* 0x000000ff1000722a */ /* 0x000fe20003f0d000 */
[----:B------:R-:W-:-:S03]  /*0fa0*/  IMAD.MOV.U32 R21, RZ, RZ, 0x3ff00000 ;  /* 0x3ff00000ff157424 */ /* 0x000fc600078e00ff */
[----:B------:R-:W-:Y:S01]  /*0fb0*/  FSEL R16, R12, RZ, P1 ;  /* 0x000000ff0c107208 */ /* 0x000fe20000800000 */
[----:B------:R-:W2:Y:S01]  /*0fc0*/  LDC.64 R18, c[0x0][0x3b8] ;  /* 0x0000ee00ff127b82 */ /* 0x000ea20000000a00 */
[----:B------:R-:W-:Y:S02]  /*0fd0*/  FSEL R12, R13, 1.875, P1 ;  /* 0x3ff000000d0c7808 */ /* 0x000fe40000800000 */
[----:B------:R-:W-:Y:S02]  /*0fe0*/  FSEL R16, R16, RZ, P0 ;  /* 0x000000ff10107208 */ /* 0x000fe40000000000 */
[----:B------:R-:W-:-:S03]  /*0ff0*/  FSEL R17, R12, 1.875, P0 ;  /* 0x3ff000000c117808 */ /* 0x000fc60000000000 */
[----:B------:R-:W3:Y:S01]  /*1000*/  LDC.64 R22, c[0x0][0x3c0] ;  /* 0x0000f000ff167b82 */ /* 0x000ee20000000a00 */
[----:B0-----:R-:W-:-:S05]  /*1010*/  IMAD.WIDE R4, R3, 0x8, R14 ;  /* 0x0000000803047825 */ /* 0x001fca00078e020e */
[----:B------:R0:W-:Y:S01]  /*1020*/  STG.E.64 desc[UR12][R4.64], R16 ;  /* 0x0000001004007986 */ /* 0x0001e2000c101b0c */
[----:B--2---:R-:W-:-:S05]  /*1030*/  IMAD.WIDE R12, R3, 0x8, R18 ;  /* 0x00000008030c7825 */ /* 0x004fca00078e0212 */
[----:B------:R0:W-:Y:S01]  /*1040*/  STG.E.64 desc[UR12][R12.64], R20 ;  /* 0x000000140c007986 */ /* 0x0001e2000c101b0c */
[----:B---3--:R-:W-:-:S05]  /*1050*/  IMAD.WIDE R14, R3, 0x8, R22 ;  /* 0x00000008030e7825 */ /* 0x008fca00078e0216 */
[----:B------:R0:W-:Y:S01]  /*1060*/  STG.E.64 desc[UR12][R14.64], R20 ;  /* 0x000000140e007986 */ /* 0x0001e2000c101b0c */
[----:B------:R-:W-:Y:S05]  /*1070*/  BRA `(.L_x_20) ;  /* 0x0000000000247947 */ /* 0x000fea0003800000 */
.L_x_9:
[----:B------:R-:W0:Y:S08]  /*1080*/  LDC.64 R4, c[0x0][0x3b0] ;  /* 0x0000ec00ff047b82 */ /* 0x000e300000000a00 */
[----:B------:R-:W2:Y:S08]  /*1090*/  LDC.64 R12, c[0x0][0x3b8] ;  /* 0x0000ee00ff0c7b82 */ /* 0x000eb00000000a00 */
[----:B------:R-:W3:Y:S01]  /*10a0*/  LDC.64 R14, c[0x0][0x3c0] ;  /* 0x0000f000ff0e7b82 */ /* 0x000ee20000000a00 */
[----:B0-----:R-:W-:-:S05]  /*10b0*/  IMAD.WIDE R4, R3, 0x8, R4 ;  /* 0x0000000803047825 */ /* 0x001fca00078e0204 */
[----:B------:R4:W-:Y:S01]  /*10c0*/  STG.E.64 desc[UR12][R4.64], RZ ;  /* 0x000000ff04007986 */ /* 0x0009e2000c101b0c */
[----:B--2---:R-:W-:-:S05]  /*10d0*/  IMAD.WIDE R12, R3, 0x8, R12 ;  /* 0x00000008030c7825 */ /* 0x004fca00078e020c */
[----:B------:R4:W-:Y:S01]  /*10e0*/  STG.E.64 desc[UR12][R12.64], RZ ;  /* 0x000000ff0c007986 */ /* 0x0009e2000c101b0c */
[----:B---3--:R-:W-:-:S05]  /*10f0*/  IMAD.WIDE R14, R3, 0x8, R14 ;  /* 0x00000008030e7825 */ /* 0x008fca00078e020e */
[----:B------:R4:W-:Y:S02]  /*1100*/  STG.E.64 desc[UR12][R14.64], RZ ;  /* 0x000000ff0e007986 */ /* 0x0009e4000c101b0c */
.L_x_20:
[----:B------:R-:W-:Y:S05]  /*1110*/  BSYNC.RECONVERGENT B1 ;  /* 0x0000000000017941 */ /* 0x000fea0003800200 */
.L_x_8:
[----:B------:R-:W-:-:S05]  /*1120*/  VIADD R2, R2, UR7 ;  /* 0x0000000702027c36 */ /* 0x000fca0008000000 */
[----:B------:R-:W-:-:S13]  /*1130*/  ISETP.GE.AND P0, PT, R2, UR16, PT ;  /* 0x0000001002007c0c */ /* 0x000fda000bf06270 */
[----:B------:R-:W-:Y:S05]  /*1140*/  @!P0 BRA `(.L_x_21) ;  /* 0xfffffff0004c8947 */ /* 0x000fea000383ffff */
[----:B------:R-:W-:Y:S05]  /*1150*/  BSYNC.RECONVERGENT B0 ;  /* 0x0000000000007941 */ /* 0x000fea0003800200 */
.L_x_1:
[----:B------:R-:W-:Y:S05]  /*1160*/  EXIT ;  /* 0x000000000000794d */ /* 0x000fea0003800000 */
.L_x_0:
[----:B------:R-:W-:Y:S01]  /*1170*/  IMAD.U32 R4, RZ, RZ, UR14 ;  /* 0x0000000eff047e24 */ /* 0x000fe2000f8e00ff */
[----:B------:R-:W-:Y:S01]  /*1180*/  CS2R R18, SRZ ;  /* 0x0000000000127805 */ /* 0x000fe2000001ff00 */
[----:B------:R-:W-:Y:S01]  /*1190*/  IMAD.U32 R7, RZ, RZ, UR15 ;  /* 0x0000000fff077e24 */ /* 0x000fe2000f8e00ff */
[----:B------:R-:W-:Y:S01]  /*11a0*/  MOV R20, 0x1200 ;  /* 0x0000120000147802 */ /* 0x000fe20000000f00 */
[----:B------:R-:W-:Y:S02]  /*11b0*/  IMAD.U32 R5, RZ, RZ, UR15 ;  /* 0x0000000fff057e24 */ /* 0x000fe4000f8e00ff */
[----:B------:R-:W-:Y:S02]  /*11c0*/  IMAD.U32 R6, RZ, RZ, UR14 ;  /* 0x0000000eff067e24 */ /* 0x000fe4000f8e00ff */
[----:B------:R-:W-:Y:S02]  /*11d0*/  IMAD.MOV.U32 R16, RZ, RZ, R4 ;  /* 0x000000ffff107224 */ /* 0x000fe400078e0004 */
[----:B------:R-:W-:-:S07]  /*11e0*/  IMAD.MOV.U32 R17, RZ, RZ, R7 ;  /* 0x000000ffff117224 */ /* 0x000fce00078e0007 */
[----:B-1----:R-:W-:Y:S05]  /*11f0*/  CALL.REL.NOINC `($__internal_0_$__cuda_sm20_div_rn_f64_full) ;  /* 0x0000000400f47944 */ /* 0x002fea0003c00000 */
[----:B------:R-:W0:Y:S01]  /*1200*/  LDCU.64 UR14, c[0x0][0x3a0] ;  /* 0x00007400ff0e77ac */ /* 0x000e220008000a00 */
[----:B------:R-:W-:Y:S01]  /*1210*/  ISETP.GE.AND P1, PT, R17, RZ, PT ;  /* 0x000000ff1100720c */ /* 0x000fe20003f26270 */
[----:B------:R-:W-:Y:S01]  /*1220*/  IMAD.MOV.U32 R16, RZ, RZ, R12 ;  /* 0x000000ffff107224 */ /* 0x000fe200078e000c */
[----:B------:R-:W1:Y:S01]  /*1230*/  LDC R3, c[0x0][0x380] ;  /* 0x0000e000ff037b82 */ /* 0x000e620000000800 */
[----:B------:R-:W2:Y:S01]  /*1240*/  LDCU UR8, c[0x0][0x3a4] ;  /* 0x00007480ff0877ac */ /* 0x000ea20008000800 */
[----:B------:R-:W-:Y:S01]  /*1250*/  PLOP3.LUT P4, PT, PT, PT, UP1, 0x80, 0x8 ;  /* 0x000000000008781c */ /* 0x000fe20003f8f018 */
[----:B------:R-:W-:Y:S01]  /*1260*/  BSSY.RECONVERGENT B0, `(.L_x_22) ;  /* 0x0000075000007945 */ /* 0x000fe20003800200 */
[----:B------:R-:W-:Y:S01]  /*1270*/  PLOP3.LUT P3, PT, PT, PT, UP1, 0x80, 0x8 ;  /* 0x000000000008781c */ /* 0x000fe20003f6f018 */
[C---:B------:R-:W-:Y:S01]  /*1280*/  DSETP.GT.AND P2, PT, |R16|.reuse, 1, PT ;  /* 0x3ff000001000742a */ /* 0x040fe20003f44200 */
[----:B------:R-:W-:Y:S01]  /*1290*/  PLOP3.LUT P5, PT, PT, PT, UP2, 0x80, 0x8 ;  /* 0x000000000008781c */ /* 0x000fe20003faf028 */
[C---:B------:R-:W-:Y:S01]  /*12a0*/  DSETP.NEU.AND P6, PT, R16.reuse, -1, PT ;  /* 0xbff000001000742a */ /* 0x040fe20003fcd000 */
[----:B------:R-:W3:Y:S01]  /*12b0*/  LDC.64 R14, c[0x0][0x3a0] ;  /* 0x0000e800ff0e7b82 */ /* 0x000ee20000000a00 */
[----:B------:R-:W-:Y:S01]  /*12c0*/  DSETP.NEU.AND P0, PT, R16, 1, PT ;  /* 0x3ff000001000742a */ /* 0x000fe20003f0d000 */
[----:B------:R-:W4:Y:S01]  /*12d0*/  LDCU UR20, c[0x0][0x3a8] ;  /* 0x00007500ff1477ac */ /* 0x000f220008000800 */
[----:B------:R-:W-:Y:S01]  /*12e0*/  SEL R34, RZ, 0x7ff00000, !P2 ;  /* 0x7ff00000ff227807 */ /* 0x000fe20005000000 */
[----:B0-----:R-:W-:-:S04]  /*12f0*/  DSETP.NEU.AND P1, PT, R8, UR14, !P1 ;  /* 0x0000000e08007e2a */ /* 0x001fc8000cf2d000 */
[----:B------:R-:W0:Y:S01]  /*1300*/  LDC.64 R12, c[0x0][0x3c0] ;  /* 0x0000f000ff0c7b82 */ /* 0x000e220000000a00 */
[C---:B------:R-:W-:Y:S01]  /*1310*/  DADD R4, R16.reuse, UR14 ;  /* 0x0000000e10047e29 */ /* 0x040fe20008000000 */
[----:B------:R-:W-:Y:S01]  /*1320*/  @!P4 LOP3.LUT R34, R34, 0x7ff00000, RZ, 0x3c, !PT ;  /* 0x7ff000002222c812 */ /* 0x000fe200078e3cff */
[----:B--2---:R-:W-:Y:S01]  /*1330*/  UISETP.GE.AND UP0, UPT, UR8, URZ, UPT ;  /* 0x000000ff0800728c */ /* 0x004fe2000bf06270 */
[----:B------:R-:W-:Y:S01]  /*1340*/  DSETP.EQ.OR P0, PT, RZ, UR14, !P0 ;  /* 0x0000000eff007e2a */ /* 0x000fe2000c702400 */
[----:B------:R-:W-:Y:S01]  /*1350*/  ULOP3.LUT UR10, UR8, 0x7fffffff, URZ, 0xc0, !UPT ;  /* 0x7fffffff080a7892 */ /* 0x000fe2000f8ec0ff */
[----:B------:R-:W-:Y:S01]  /*1360*/  SEL R34, R34, 0x3ff00000, P6 ;  /* 0x3ff0000022227807 */ /* 0x000fe20003000000 */
[----:B------:R-:W-:Y:S01]  /*1370*/  USEL UR11, URZ, 0x7ff00000, !UP0 ;  /* 0x7ff00000ff0b7887 */ /* 0x000fe2000c000000 */
[----:B------:R-:W2:Y:S01]  /*1380*/  LDC.64 R10, c[0x0][0x3b0] ;  /* 0x0000ec00ff0a7b82 */ /* 0x000ea20000000a00 */
[----:B------:R-:W-:Y:S01]  /*1390*/  SEL R4, R17, RZ, P5 ;  /* 0x000000ff11047207 */ /* 0x000fe20002800000 */
[----:B------:R-:W-:Y:S01]  /*13a0*/  DADD R6, R16, UR14 ;  /* 0x0000000e10067e29 */ /* 0x000fe20008000000 */
[----:B------:R-:W-:Y:S01]  /*13b0*/  LOP3.LUT R5, R5, 0x7ff00000, RZ, 0xc0, !PT ;  /* 0x7ff0000005057812 */ /* 0x000fe200078ec0ff */
[----:B------:R-:W-:Y:S01]  /*13c0*/  UIADD3 UR14, UPT, UPT, UR11, -0x80000000, URZ ;  /* 0x800000000b0e7890 */ /* 0x000fe2000fffe0ff */
[----:B------:R-:W-:-:S03]  /*13d0*/  @!P3 LOP3.LUT R4, R4, 0x7ff00000, RZ, 0xfc, !PT ;  /* 0x7ff000000404b812 */ /* 0x000fc600078efcff */
[----:B----4-:R-:W5:Y:S08]  /*13e0*/  LDC.64 R8, c[0x0][0x3b8] ;  /* 0x0000ee00ff087b82 */ /* 0x010f700000000a00 */
.L_x_28:
[----:B01----:R-:W-:Y:S01]  /*13f0*/  IABS R21, R3 ;  /* 0x0000000300157213 */ /* 0x003fe20000000000 */
[----:B------:R-:W-:Y:S01]  /*1400*/  IMAD.MOV.U32 R18, RZ, RZ, RZ ;  /* 0x000000ffff127224 */ /* 0x000fe200078e00ff */
[----:B------:R-:W-:Y:S02]  /*1410*/  UISETP.NE.AND UP0, UPT, UR20, URZ, UPT ;  /* 0x000000ff1400728c */ /* 0x000fe4000bf05270 */
[----:B------:R-:W1:Y:S08]  /*1420*/  I2F.RP R20, R21 ;  /* 0x0000001500147306 */ /* 0x000e700000209400 */
[----:B-1----:R-:W1:Y:S02]  /*1430*/  MUFU.RCP R20, R20 ;  /* 0x0000001400147308 */ /* 0x002e640000001000 */
[----:B-1----:R-:W-:-:S06]  /*1440*/  VIADD R22, R20, 0xffffffe ;  /* 0x0ffffffe14167836 */ /* 0x002fcc0000000000 */
[----:B------:R-:W1:Y:S02]  /*1450*/  F2I.FTZ.U32.TRUNC.NTZ R19, R22 ;  /* 0x0000001600137305 */ /* 0x000e64000021f000 */
[----:B-1----:R-:W-:-:S04]  /*1460*/  IMAD.MOV R0, RZ, RZ, -R19 ;  /* 0x000000ffff007224 */ /* 0x002fc800078e0a13 */
[----:B------:R-:W-:Y:S01]  /*1470*/  IMAD R23, R0, R21, RZ ;  /* 0x0000001500177224 */ /* 0x000fe200078e02ff */
[----:B------:R-:W-:-:S03]  /*1480*/  IABS R0, R2 ;  /* 0x0000000200007213 */ /* 0x000fc60000000000 */
[----:B------:R-:W-:-:S04]  /*1490*/  IMAD.HI.U32 R23, R19, R23, R18 ;  /* 0x0000001713177227 */ /* 0x000fc800078e0012 */
[----:B------:R-:W-:-:S04]  /*14a0*/  IMAD.MOV.U32 R18, RZ, RZ, R0 ;  /* 0x000000ffff127224 */ /* 0x000fc800078e0000 */
[----:B------:R-:W-:-:S04]  /*14b0*/  IMAD.HI.U32 R0, R23, R18, RZ ;  /* 0x0000001217007227 */ /* 0x000fc800078e00ff */
[----:B------:R-:W-:-:S04]  /*14c0*/  IMAD.MOV R19, RZ, RZ, -R0 ;  /* 0x000000ffff137224 */ /* 0x000fc800078e0a00 */
[----:B------:R-:W-:-:S05]  /*14d0*/  IMAD R18, R21, R19, R18 ;  /* 0x0000001315127224 */ /* 0x000fca00078e0212 */
[----:B------:R-:W-:-:S13]  /*14e0*/  ISETP.GT.U32.AND P3, PT, R21, R18, PT ;  /* 0x000000121500720c */ /* 0x000fda0003f64070 */
[----:B------:R-:W-:Y:S02]  /*14f0*/  @!P3 IMAD.IADD R18, R18, 0x1, -R21 ;  /* 0x000000011212b824 */ /* 0x000fe400078e0a15 */
[----:B------:R-:W-:Y:S01]  /*1500*/  @!P3 VIADD R0, R0, 0x1 ;  /* 0x000000010000b836 */ /* 0x000fe20000000000 */
[----:B------:R-:W-:Y:S02]  /*1510*/  ISETP.NE.AND P3, PT, R3, RZ, PT ;  /* 0x000000ff0300720c */ /* 0x000fe40003f65270 */
[----:B------:R-:W-:Y:S02]  /*1520*/  ISETP.GE.U32.AND P2, PT, R18, R21, PT ;  /* 0x000000151200720c */ /* 0x000fe40003f46070 */
[----:B------:R-:W-:-:S04]  /*1530*/  LOP3.LUT R18, R2, R3, RZ, 0x3c, !PT ;  /* 0x0000000302127212 */ /* 0x000fc800078e3cff */
[----:B------:R-:W-:-:S07]  /*1540*/  ISETP.GE.AND P4, PT, R18, RZ, PT ;  /* 0x000000ff1200720c */ /* 0x000fce0003f86270 */
[----:B------:R-:W-:-:S06]  /*1550*/  @P2 VIADD R0, R0, 0x1 ;  /* 0x0000000100002836 */ /* 0x000fcc0000000000 */
[----:B------:R-:W-:Y:S01]  /*1560*/  @!P4 IMAD.MOV R0, RZ, RZ, -R0 ;  /* 0x000000ffff00c224 */ /* 0x000fe200078e0a00 */
[----:B------:R-:W-:-:S05]  /*1570*/  @!P3 LOP3.LUT R0, RZ, R3, RZ, 0x33, !PT ;  /* 0x00000003ff00b212 */ /* 0x000fca00078e33ff */
[----:B------:R-:W-:-:S04]  /*1580*/  IMAD.MOV R35, RZ, RZ, -R0 ;  /* 0x000000ffff237224 */ /* 0x000fc800078e0a00 */
[----:B------:R-:W-:-:S04]  /*1590*/  IMAD R35, R3, R35, R2 ;  /* 0x0000002303237224 */ /* 0x000fc800078e0202 */
[----:B------:R-:W-:Y:S01]  /*15a0*/  IMAD R35, R35, R3, R0 ;  /* 0x0000000323237224 */ /* 0x000fe200078e0200 */
[----:B------:R-:W-:Y:S06]  /*15b0*/  BRA.U UP0, `(.L_x_23) ;  /* 0x00000001001c7547 */ /* 0x000fec000b800000 */
[----:B--2---:R-:W-:-:S04]  /*15c0*/  IMAD.WIDE R20, R35, 0x8, R10 ;  /* 0x0000000823147825 */ /* 0x004fc800078e020a */
[C---:B-----5:R-:W-:Y:S01]  /*15d0*/  IMAD.WIDE R22, R35.reuse, 0x8, R8 ;  /* 0x0000000823167825 */ /* 0x060fe200078e0208 */
[----:B------:R1:W-:Y:S03]  /*15e0*/  STG.E.64 desc[UR12][R20.64], RZ ;  /* 0x000000ff14007986 */ /* 0x0003e6000c101b0c */
[----:B0-----:R-:W-:Y:S01]  /*15f0*/  IMAD.WIDE R18, R35, 0x8, R12 ;  /* 0x0000000823127825 */ /* 0x001fe200078e020c */
[----:B------:R1:W-:Y:S04]  /*1600*/  STG.E.64 desc[UR12][R22.64], RZ ;  /* 0x000000ff16007986 */ /* 0x0003e8000c101b0c */
[----:B------:R1:W-:Y:S01]  /*1610*/  STG.E.64 desc[UR12][R18.64], RZ ;  /* 0x000000ff12007986 */ /* 0x0003e2000c101b0c */
[----:B------:R-:W-:Y:S05]  /*1620*/  BRA `(.L_x_24) ;  /* 0x0000000000d47947 */ /* 0x000fea0003800000 */
.L_x_23:
[----:B------:R-:W-:Y:S01]  /*1630*/  DADD R28, -RZ, |R16| ;  /* 0x00000000ff1c7229 */ /* 0x000fe20000000510 */
[----:B------:R-:W-:Y:S01]  /*1640*/  BSSY.RECONVERGENT B1, `(.L_x_25) ;  /* 0x0000005000017945 */ /* 0x000fe20003800200 */
[----:B------:R-:W-:Y:S01]  /*1650*/  DSETP.NEU.AND P4, PT, R16, RZ, PT ;  /* 0x000000ff1000722a */ /* 0x000fe20003f8d000 */
[----:B------:R-:W-:Y:S02]  /*1660*/  ISETP.NE.AND P3, PT, R5, 0x7ff00000, PT ;  /* 0x7ff000000500780c */ /* 0x000fe40003f65270 */
[----:B------:R-:W-:-:S11]  /*1670*/  MOV R0, 0x1690 ;  /* 0x0000169000007802 */ /* 0x000fd60000000f00 */
[----:B0-23-5:R-:W-:Y:S05]  /*1680*/  CALL.REL.NOINC `($_Z17plotMandelbrotSetiiddddiPdS_S_$__internal_accurate_pow) ;  /* 0x0000000800447944 */ /* 0x02dfea0003c00000 */
[----:B------:R-:W-:Y:S05]  /*1690*/  BSYNC.RECONVERGENT B1 ;  /* 0x0000000000017941 */ /* 0x000fea0003800200 */
.L_x_25:
[----:B------:R-:W-:Y:S01]  /*16a0*/  DADD R18, -RZ, -R20 ;  /* 0x00000000ff127229 */ /* 0x000fe20000000914 */
[----:B------:R-:W-:Y:S01]  /*16b0*/  IMAD.U32 R0, RZ, RZ, UR6 ;  /* 0x00000006ff007e24 */ /* 0x000fe2000f8e00ff */
[----:B------:R-:W-:Y:S01]  /*16c0*/  ISETP.NE.U32.AND P2, PT, RZ, UR17, PT ;  /* 0x00000011ff007c0c */ /* 0x000fe2000bf45070 */
[----:B------:R-:W-:Y:S01]  /*16d0*/  DSETP.NAN.OR P6, PT, R16, R14, P3 ;  /* 0x0000000e1000722a */ /* 0x000fe20001fc8400 */
[----:B------:R-:W-:Y:S01]  /*16e0*/  ISETP.GE.AND P5, PT, R17, RZ, PT ;  /* 0x000000ff1100720c */ /* 0x000fe20003fa6270 */
[----:B------:R-:W-:Y:S01]  /*16f0*/  BSSY.RECONVERGENT B1, `(.L_x_26) ;  /* 0x000001f000017945 */ /* 0x000fe20003800200 */
[----:B------:R-:W-:-:S04]  /*1700*/  ISETP.NE.AND.EX P2, PT, R0, -0x80000000, PT, P2 ;  /* 0x800000000000780c */ /* 0x000fc80003f45320 */
[-C--:B------:R-:W-:Y:S02]  /*1710*/  FSEL R23, R18, R20.reuse, !P2 ;  /* 0x0000001412177208 */ /* 0x080fe40005000000 */
[-C--:B------:R-:W-:Y:S02]  /*1720*/  FSEL R18, R19, R21.reuse, !P2 ;  /* 0x0000001513127208 */ /* 0x080fe40005000000 */
[----:B------:R-:W-:Y:S02]  /*1730*/  FSEL R0, R23, R20, !P5 ;  /* 0x0000001417007208 */ /* 0x000fe40006800000 */
[----:B------:R-:W-:Y:S02]  /*1740*/  FSEL R19, R18, R21, !P5 ;  /* 0x0000001512137208 */ /* 0x000fe40006800000 */
[----:B------:R-:W-:Y:S02]  /*1750*/  FSEL R0, R0, RZ, !P1 ;  /* 0x000000ff00007208 */ /* 0x000fe40004800000 */
[----:B------:R-:W-:-:S02]  /*1760*/  FSEL R19, R19, -QNAN , !P1 ;  /* 0xfff8000013137808 */ /* 0x000fc40004800000 */
[----:B------:R-:W-:Y:S02]  /*1770*/  FSEL R23, R0, RZ, P4 ;  /* 0x000000ff00177208 */ /* 0x000fe40002000000 */
[----:B------:R-:W-:Y:S01]  /*1780*/  FSEL R25, R4, R19, !P4 ;  /* 0x0000001304197208 */ /* 0x000fe20006000000 */
[----:B------:R-:W-:Y:S01]  /*1790*/  IMAD.WIDE R18, R35, 0x8, R10 ;  /* 0x0000000823127825 */ /* 0x000fe200078e020a */
[----:B------:R-:W-:Y:S02]  /*17a0*/  FSEL R20, R23, R6, P3 ;  /* 0x0000000617147208 */ /* 0x000fe40001800000 */
[----:B------:R-:W-:Y:S01]  /*17b0*/  FSEL R21, R25, R7, P3 ;  /* 0x0000000719157208 */ /* 0x000fe20001800000 */
[----:B------:R-:W-:Y:S06]  /*17c0*/  @P6 BRA `(.L_x_27) ;  /* 0x0000000000446947 */ /* 0x000fec0003800000 */
[----:B------:R-:W-:-:S06]  /*17d0*/  DSETP.NEU.AND P4, PT, |R14|, +INF , PT ;  /* 0x7ff000000e00742a */ /* 0x000fcc0003f8d200 */
[----:B------:R-:W-:Y:S01]  /*17e0*/  DSETP.NEU.OR P3, PT, |R16|, +INF , !P4 ;  /* 0x7ff000001000742a */ /* 0x000fe2000676d600 */
[----:B------:R-:W-:Y:S02]  /*17f0*/  FSEL R20, R23, RZ, P4 ;  /* 0x000000ff17147208 */ /* 0x000fe40002000000 */
[----:B------:R-:W-:-:S11]  /*1800*/  FSEL R21, R34, R25, !P4 ;  /* 0x0000001922157208 */ /* 0x000fd60006000000 */
[----:B------:R-:W-:Y:S05]  /*1810*/  @P3 BRA `(.L_x_27) ;  /* 0x0000000000303947 */ /* 0x000fea0003800000 */
[----:B------:R-:W-:Y:S01]  /*1820*/  DSETP.NEU.AND P3, PT, R16, RZ, PT ;  /* 0x000000ff1000722a */ /* 0x000fe20003f6d000 */
[----:B------:R-:W-:Y:S01]  /*1830*/  PLOP3.LUT P4, PT, PT, PT, UP2, 0x80, 0x8 ;  /* 0x000000000008781c */ /* 0x000fe20003f8f028 */
[----:B------:R-:W-:-:S03]  /*1840*/  UISETP.NE.AND UP0, UPT, UR10, 0x3fe00000, UPT ;  /* 0x3fe000000a00788c */ /* 0x000fc6000bf05270 */
[----:B------:R-:W-:Y:S01]  /*1850*/  SEL R0, RZ, 0xffffffff, !P4 ;  /* 0xffffffffff007807 */ /* 0x000fe20006000000 */
[----:B------:R-:W-:-:S06]  /*1860*/  USEL UR8, UR14, UR11, UP0 ;  /* 0x0000000b0e087287 */ /* 0x000fcc0008000000 */
[----:B------:R-:W-:Y:S02]  /*1870*/  IMAD.U32 R20, RZ, RZ, UR8 ;  /* 0x00000008ff147e24 */ /* 0x000fe4000f8e00ff */
[----:B------:R-:W-:-:S04]  /*1880*/  @P3 SEL R0, RZ, 0xffffffff, P2 ;  /* 0xffffffffff003807 */ /* 0x000fc80001000000 */
[----:B------:R-:W-:-:S04]  /*1890*/  LOP3.LUT R0, R0, 0x1, RZ, 0xc0, !PT ;  /* 0x0000000100007812 */ /* 0x000fc800078ec0ff */
[----:B------:R-:W-:-:S04]  /*18a0*/  ISETP.NE.U32.AND P2, PT, R0, 0x1, PT ;  /* 0x000000010000780c */ /* 0x000fc80003f45070 */
[----:B------:R-:W-:-:S04]  /*18b0*/  SEL R20, R20, UR11, !P2 ;  /* 0x0000000b14147c07 */ /* 0x000fc8000d000000 */
[----:B------:R-:W-:Y:S01]  /*18c0*/  SEL R21, R20, UR11, !P5 ;  /* 0x0000000b14157c07 */ /* 0x000fe2000e800000 */
[----:B------:R-:W-:-:S07]  /*18d0*/  IMAD.MOV.U32 R20, RZ, RZ, RZ ;  /* 0x000000ffff147224 */ /* 0x000fce00078e00ff */
.L_x_27:
[----:B------:R-:W-:Y:S05]  /*18e0*/  BSYNC.RECONVERGENT B1 ;  /* 0x0000000000017941 */ /* 0x000fea0003800200 */
.L_x_26:
[----:B------:R-:W-:Y:S01]  /*18f0*/  FSEL R20, R20, RZ, !P0 ;  /* 0x000000ff14147208 */ /* 0x000fe20004000000 */
[----:B------:R-:W-:Y:S01]  /*1900*/  IMAD.WIDE R22, R35, 0x8, R8 ;  /* 0x0000000823167825 */ /* 0x000fe200078e0208 */
[----:B------:R-:W-:-:S03]  /*1910*/  FSEL R21, R21, 1.875, !P0 ;  /* 0x3ff0000015157808 */ /* 0x000fc60004000000 */
[----:B------:R-:W-:Y:S02]  /*1920*/  IMAD.MOV.U32 R24, RZ, RZ, 0x0 ;  /* 0x00000000ff187424 */ /* 0x000fe400078e00ff */
[----:B------:R-:W-:Y:S01]  /*1930*/  IMAD.MOV.U32 R25, RZ, RZ, 0x3ff00000 ;  /* 0x3ff00000ff197424 */ /* 0x000fe200078e00ff */
[----:B------:R0:W-:Y:S01]  /*1940*/  STG.E.64 desc[UR12][R18.64], R20 ;  /* 0x0000001412007986 */ /* 0x0001e2000c101b0c */
[----:B------:R-:W-:-:S03]  /*1950*/  IMAD.WIDE R26, R35, 0x8, R12 ;  /* 0x00000008231a7825 */ /* 0x000fc600078e020c */
[----:B------:R0:W-:Y:S04]  /*1960*/  STG.E.64 desc[UR12][R22.64], R24 ;  /* 0x0000001816007986 */ /* 0x0001e8000c101b0c */
[----:B------:R0:W-:Y:S02]  /*1970*/  STG.E.64 desc[UR12][R26.64], R24 ;  /* 0x000000181a007986 */ /* 0x0001e4000c101b0c */
.L_x_24:
[----:B------:R-:W-:-:S05]  /*1980*/  VIADD R2, R2, UR7 ;  /* 0x0000000702027c36 */ /* 0x000fca0008000000 */
[----:B------:R-:W-:-:S13]  /*1990*/  ISETP.GE.AND P2, PT, R2, UR16, PT ;  /* 0x0000001002007c0c */ /* 0x000fda000bf46270 */
[----:B------:R-:W-:Y:S05]  /*19a0*/  @!P2 BRA `(.L_x_28) ;  /* 0xfffffff80090a947 */ /* 0x000fea000383ffff */
[----:B------:R-:W-:Y:S05]  /*19b0*/  BSYNC.RECONVERGENT B0 ;  /* 0x0000000000007941 */ /* 0x000fea0003800200 */
.L_x_22:
[----:B------:R-:W-:Y:S05]  /*19c0*/  EXIT ;  /* 0x000000000000794d */ /* 0x000fea0003800000 */
        .weak           $__internal_0_$__cuda_sm20_div_rn_f64_full
        .type           $__internal_0_$__cuda_sm20_div_rn_f64_full,@function
        .size           $__internal_0_$__cuda_sm20_div_rn_f64_full,($_Z17plotMandelbrotSetiiddddiPdS_S_$__internal_accurate_pow - $__internal_0_$__cuda_sm20_div_rn_f64_full)
$__internal_0_$__cuda_sm20_div_rn_f64_full:
[C---:B------:R-:W-:Y:S01]  /*19d0*/  FSETP.GEU.AND P0, PT, |R17|.reuse, 1.469367938527859385e-39, PT ;  /* 0x001000001100780b */ /* 0x040fe20003f0e200 */
[----:B------:R-:W-:Y:S01]  /*19e0*/  IMAD.MOV.U32 R24, RZ, RZ, 0x1 ;  /* 0x00000001ff187424 */ /* 0x000fe200078e00ff */
[----:B------:R-:W-:Y:S01]  /*19f0*/  LOP3.LUT R14, R17, 0x800fffff, RZ, 0xc0, !PT ;  /* 0x800fffff110e7812 */ /* 0x000fe200078ec0ff */
[----:B------:R-:W-:Y:S01]  /*1a00*/  BSSY.RECONVERGENT B3, `(.L_x_29) ;  /* 0x0000055000037945 */ /* 0x000fe20003800200 */
[C---:B------:R-:W-:Y:S02]  /*1a10*/  FSETP.GEU.AND P2, PT, |R19|.reuse, 1.469367938527859385e-39, PT ;  /* 0x001000001300780b */ /* 0x040fe40003f4e200 */
[----:B------:R-:W-:Y:S01]  /*1a20*/  LOP3.LUT R15, R14, 0x3ff00000, RZ, 0xfc, !PT ;  /* 0x3ff000000e0f7812 */ /* 0x000fe200078efcff */
[----:B------:R-:W-:Y:S01]  /*1a30*/  IMAD.MOV.U32 R14, RZ, RZ, R16 ;  /* 0x000000ffff0e7224 */ /* 0x000fe200078e0010 */
[----:B------:R-:W-:Y:S02]  /*1a40*/  LOP3.LUT R21, R19, 0x7ff00000, RZ, 0xc0, !PT ;  /* 0x7ff0000013157812 */ /* 0x000fe400078ec0ff */
[----:B------:R-:W-:-:S03]  /*1a50*/  LOP3.LUT R28, R17, 0x7ff00000, RZ, 0xc0, !PT ;  /* 0x7ff00000111c7812 */ /* 0x000fc600078ec0ff */
[----:B------:R-:W-:Y:S01]  /*1a60*/  @!P0 DMUL R14, R16, 8.98846567431157953865e+307 ;  /* 0x7fe00000100e8828 */ /* 0x000fe20000000000 */
[----:B------:R-:W-:-:S03]  /*1a70*/  ISETP.GE.U32.AND P1, PT, R21, R28, PT ;  /* 0x0000001c1500720c */ /* 0x000fc60003f26070 */
[----:B------:R-:W-:Y:S01]  /*1a80*/  @!P2 LOP3.LUT R22, R17, 0x7ff00000, RZ, 0xc0, !PT ;  /* 0x7ff000001116a812 */ /* 0x000fe200078ec0ff */
[----:B------:R-:W-:Y:S01]  /*1a90*/  @!P2 IMAD.MOV.U32 R30, RZ, RZ, RZ ;  /* 0x000000ffff1ea224 */ /* 0x000fe200078e00ff */
[----:B------:R-:W0:Y:S02]  /*1aa0*/  MUFU.RCP64H R25, R15 ;  /* 0x0000000f00197308 */ /* 0x000e240000001800 */
[----:B------:R-:W-:Y:S01]  /*1ab0*/  @!P2 ISETP.GE.U32.AND P3, PT, R21, R22, PT ;  /* 0x000000161500a20c */ /* 0x000fe20003f66070 */
[----:B------:R-:W-:-:S05]  /*1ac0*/  IMAD.MOV.U32 R22, RZ, RZ, 0x1ca00000 ;  /* 0x1ca00000ff167424 */ /* 0x000fca00078e00ff */
[----:B------:R-:W-:-:S04]  /*1ad0*/  @!P2 SEL R23, R22, 0x63400000, !P3 ;  /* 0x634000001617a807 */ /* 0x000fc80005800000 */
[----:B------:R-:W-:-:S04]  /*1ae0*/  @!P2 LOP3.LUT R23, R23, 0x80000000, R19, 0xf8, !PT ;  /* 0x800000001717a812 */ /* 0x000fc800078ef813 */
[----:B------:R-:W-:Y:S01]  /*1af0*/  @!P2 LOP3.LUT R31, R23, 0x100000, RZ, 0xfc, !PT ;  /* 0x00100000171fa812 */ /* 0x000fe200078efcff */
[----:B0-----:R-:W-:-:S08]  /*1b00*/  DFMA R12, R24, -R14, 1 ;  /* 0x3ff00000180c742b */ /* 0x001fd0000000080e */
[----:B------:R-:W-:-:S08]  /*1b10*/  DFMA R12, R12, R12, R12 ;  /* 0x0000000c0c0c722b */ /* 0x000fd0000000000c */
[----:B------:R-:W-:Y:S01]  /*1b20*/  DFMA R24, R24, R12, R24 ;  /* 0x0000000c1818722b */ /* 0x000fe20000000018 */
[----:B------:R-:W-:Y:S01]  /*1b30*/  SEL R13, R22, 0x63400000, !P1 ;  /* 0x63400000160d7807 */ /* 0x000fe20004800000 */
[----:B------:R-:W-:-:S03]  /*1b40*/  IMAD.MOV.U32 R12, RZ, RZ, R18 ;  /* 0x000000ffff0c7224 */ /* 0x000fc600078e0012 */
[----:B------:R-:W-:-:S03]  /*1b50*/  LOP3.LUT R13, R13, 0x800fffff, R19, 0xf8, !PT ;  /* 0x800fffff0d0d7812 */ /* 0x000fc600078ef813 */
[----:B------:R-:W-:-:S03]  /*1b60*/  DFMA R26, R24, -R14, 1 ;  /* 0x3ff00000181a742b */ /* 0x000fc6000000080e */
[----:B------:R-:W-:Y:S01]  /*1b70*/  @!P2 DFMA R12, R12, 2, -R30 ;  /* 0x400000000c0ca82b */ /* 0x000fe2000000081e */
[----:B------:R-:W-:-:S04]  /*1b80*/  IMAD.MOV.U32 R31, RZ, RZ, R21 ;  /* 0x000000ffff1f7224 */ /* 0x000fc800078e0015 */
[----:B------:R-:W-:Y:S01]  /*1b90*/  DFMA R24, R24, R26, R24 ;  /* 0x0000001a1818722b */ /* 0x000fe20000000018 */
[----:B------:R-:W-:Y:S01]  /*1ba0*/  IMAD.MOV.U32 R30, RZ, RZ, R28 ;  /* 0x000000ffff1e7224 */ /* 0x000fe200078e001c */
[----:B------:R-:W-:-:S03]  /*1bb0*/  @!P0 LOP3.LUT R30, R15, 0x7ff00000, RZ, 0xc0, !PT ;  /* 0x7ff000000f1e8812 */ /* 0x000fc600078ec0ff */
[----:B------:R-:W-:Y:S02]  /*1bc0*/  @!P2 LOP3.LUT R31, R13, 0x7ff00000, RZ, 0xc0, !PT ;  /* 0x7ff000000d1fa812 */ /* 0x000fe400078ec0ff */
[----:B------:R-:W-:Y:S01]  /*1bd0*/  VIADD R32, R30, 0xffffffff ;  /* 0xffffffff1e207836 */ /* 0x000fe20000000000 */
[----:B------:R-:W-:Y:S02]  /*1be0*/  DMUL R26, R24, R12 ;  /* 0x0000000c181a7228 */ /* 0x000fe40000000000 */
[----:B------:R-:W-:-:S05]  /*1bf0*/  VIADD R23, R31, 0xffffffff ;  /* 0xffffffff1f177836 */ /* 0x000fca0000000000 */
[----:B------:R-:W-:Y:S01]  /*1c00*/  ISETP.GT.U32.AND P0, PT, R23, 0x7feffffe, PT ;  /* 0x7feffffe1700780c */ /* 0x000fe20003f04070 */
[----:B------:R-:W-:-:S03]  /*1c10*/  DFMA R28, R26, -R14, R12 ;  /* 0x8000000e1a1c722b */ /* 0x000fc6000000000c */
[----:B------:R-:W-:-:S05]  /*1c20*/  ISETP.GT.U32.OR P0, PT, R32, 0x7feffffe, P0 ;  /* 0x7feffffe2000780c */ /* 0x000fca0000704470 */
[----:B------:R-:W-:-:S08]  /*1c30*/  DFMA R24, R24, R28, R26 ;  /* 0x0000001c1818722b */ /* 0x000fd0000000001a */
[----:B------:R-:W-:Y:S05]  /*1c40*/  @P0 BRA `(.L_x_30) ;  /* 0x00000000006c0947 */ /* 0x000fea0003800000 */
[----:B------:R-:W-:-:S04]  /*1c50*/  LOP3.LUT R26, R17, 0x7ff00000, RZ, 0xc0, !PT ;  /* 0x7ff00000111a7812 */ /* 0x000fc800078ec0ff */
[CC--:B------:R-:W-:Y:S02]  /*1c60*/  VIADDMNMX R18, R21.reuse, -R26.reuse, 0xb9600000, !PT ;  /* 0xb960000015127446 */ /* 0x0c0fe4000780091a */
[----:B------:R-:W-:Y:S02]  /*1c70*/  ISETP.GE.U32.AND P0, PT, R21, R26, PT ;  /* 0x0000001a1500720c */ /* 0x000fe40003f06070 */
[----:B------:R-:W-:Y:S02]  /*1c80*/  VIMNMX R18, PT, PT, R18, 0x46a00000, PT ;  /* 0x46a0000012127848 */ /* 0x000fe40003fe0100 */
[----:B------:R-:W-:-:S05]  /*1c90*/  SEL R21, R22, 0x63400000, !P0 ;  /* 0x6340000016157807 */ /* 0x000fca0004000000 */
[----:B------:R-:W-:Y:S02]  /*1ca0*/  IMAD.IADD R21, R18, 0x1, -R21 ;  /* 0x0000000112157824 */ /* 0x000fe400078e0a15 */
[----:B------:R-:W-:Y:S02]  /*1cb0*/  IMAD.MOV.U32 R18, RZ, RZ, RZ ;  /* 0x000000ffff127224 */ /* 0x000fe400078e00ff */
[----:B------:R-:W-:-:S06]  /*1cc0*/  VIADD R19, R21, 0x7fe00000 ;  /* 0x7fe0000015137836 */ /* 0x000fcc0000000000 */
[----:B------:R-:W-:-:S10]  /*1cd0*/  DMUL R22, R24, R18 ;  /* 0x0000001218167228 */ /* 0x000fd40000000000 */
[----:B------:R-:W-:-:S13]  /*1ce0*/  FSETP.GTU.AND P0, PT, |R23|, 1.469367938527859385e-39, PT ;  /* 0x001000001700780b */ /* 0x000fda0003f0c200 */
[----:B------:R-:W-:Y:S05]  /*1cf0*/  @P0 BRA `(.L_x_31) ;  /* 0x0000000000940947 */ /* 0x000fea0003800000 */
[----:B------:R-:W-:Y:S01]  /*1d00*/  DFMA R12, R24, -R14, R12 ;  /* 0x8000000e180c722b */ /* 0x000fe2000000000c */
[----:B------:R-:W-:-:S09]  /*1d10*/  IMAD.MOV.U32 R18, RZ, RZ, RZ ;  /* 0x000000ffff127224 */ /* 0x000fd200078e00ff */
[C---:B------:R-:W-:Y:S02]  /*1d20*/  FSETP.NEU.AND P0, PT, R13.reuse, RZ, PT ;  /* 0x000000ff0d00720b */ /* 0x040fe40003f0d000 */
[----:B------:R-:W-:-:S04]  /*1d30*/  LOP3.LUT R17, R13, 0x80000000, R17, 0x48, !PT ;  /* 0x800000000d117812 */ /* 0x000fc800078e4811 */
[----:B------:R-:W-:-:S07]  /*1d40*/  LOP3.LUT R19, R17, R19, RZ, 0xfc, !PT ;  /* 0x0000001311137212 */ /* 0x000fce00078efcff */
[----:B------:R-:W-:Y:S05]  /*1d50*/  @!P0 BRA `(.L_x_31) ;  /* 0x00000000007c8947 */ /* 0x000fea0003800000 */
[----:B------:R-:W-:Y:S01]  /*1d60*/  IMAD.MOV R13, RZ, RZ, -R21 ;  /* 0x000000ffff0d7224 */ /* 0x000fe200078e0a15 */
[----:B------:R-:W-:Y:S01]  /*1d70*/  DMUL.RP R18, R24, R18 ;  /* 0x0000001218127228 */ /* 0x000fe20000008000 */
[----:B------:R-:W-:-:S06]  /*1d80*/  IMAD.MOV.U32 R12, RZ, RZ, RZ ;  /* 0x000000ffff0c7224 */ /* 0x000fcc00078e00ff */
[----:B------:R-:W-:-:S03]  /*1d90*/  DFMA R12, R22, -R12, R24 ;  /* 0x8000000c160c722b */ /* 0x000fc60000000018 */
[----:B------:R-:W-:-:S03]  /*1da0*/  LOP3.LUT R17, R19, R17, RZ, 0x3c, !PT ;  /* 0x0000001113117212 */ /* 0x000fc600078e3cff */
[----:B------:R-:W-:-:S04]  /*1db0*/  IADD3 R12, PT, PT, -R21, -0x43300000, RZ ;  /* 0xbcd00000150c7810 */ /* 0x000fc80007ffe1ff */
[----:B------:R-:W-:-:S04]  /*1dc0*/  FSETP.NEU.AND P0, PT, |R13|, R12, PT ;  /* 0x0000000c0d00720b */ /* 0x000fc80003f0d200 */
[----:B------:R-:W-:Y:S02]  /*1dd0*/  FSEL R22, R18, R22, !P0 ;  /* 0x0000001612167208 */ /* 0x000fe40004000000 */
[----:B------:R-:W-:Y:S01]  /*1de0*/  FSEL R23, R17, R23, !P0 ;  /* 0x0000001711177208 */ /* 0x000fe20004000000 */
[----:B------:R-:W-:Y:S06]  /*1df0*/  BRA `(.L_x_31) ;  /* 0x0000000000547947 */ /* 0x000fec0003800000 */
.L_x_30:
[----:B------:R-:W-:-:S14]  /*1e00*/  DSETP.NAN.AND P0, PT, R18, R18, PT ;  /* 0x000000121200722a */ /* 0x000fdc0003f08000 */
[----:B------:R-:W-:Y:S05]  /*1e10*/  @P0 BRA `(.L_x_32) ;  /* 0x0000000000440947 */ /* 0x000fea0003800000 */
[----:B------:R-:W-:-:S14]  /*1e20*/  DSETP.NAN.AND P0, PT, R16, R16, PT ;  /* 0x000000101000722a */ /* 0x000fdc0003f08000 */
[----:B------:R-:W-:Y:S05]  /*1e30*/  @P0 BRA `(.L_x_33) ;  /* 0x0000000000300947 */ /* 0x000fea0003800000 */
[----:B------:R-:W-:Y:S01]  /*1e40*/  ISETP.NE.AND P0, PT, R31, R30, PT ;  /* 0x0000001e1f00720c */ /* 0x000fe20003f05270 */
[----:B------:R-:W-:Y:S02]  /*1e50*/  IMAD.MOV.U32 R22, RZ, RZ, 0x0 ;  /* 0x00000000ff167424 */ /* 0x000fe400078e00ff */
[----:B------:R-:W-:-:S10]  /*1e60*/  IMAD.MOV.U32 R23, RZ, RZ, -0x80000 ;  /* 0xfff80000ff177424 */ /* 0x000fd400078e00ff */
[----:B------:R-:W-:Y:S05]  /*1e70*/  @!P0 BRA `(.L_x_31) ;  /* 0x0000000000348947 */ /* 0x000fea0003800000 */
[----:B------:R-:W-:Y:S02]  /*1e80*/  ISETP.NE.AND P0, PT, R31, 0x7ff00000, PT ;  /* 0x7ff000001f00780c */ /* 0x000fe40003f05270 */
[----:B------:R-:W-:Y:S02]  /*1e90*/  LOP3.LUT R23, R19, 0x80000000, R17, 0x48, !PT ;  /* 0x8000000013177812 */ /* 0x000fe400078e4811 */
[----:B------:R-:W-:-:S13]  /*1ea0*/  ISETP.EQ.OR P0, PT, R30, RZ, !P0 ;  /* 0x000000ff1e00720c */ /* 0x000fda0004702670 */
[----:B------:R-:W-:Y:S01]  /*1eb0*/  @P0 LOP3.LUT R12, R23, 0x7ff00000, RZ, 0xfc, !PT ;  /* 0x7ff00000170c0812 */ /* 0x000fe200078efcff */
[----:B------:R-:W-:Y:S02]  /*1ec0*/  @!P0 IMAD.MOV.U32 R22, RZ, RZ, RZ ;  /* 0x000000ffff168224 */ /* 0x000fe400078e00ff */
[----:B------:R-:W-:Y:S02]  /*1ed0*/  @P0 IMAD.MOV.U32 R22, RZ, RZ, RZ ;  /* 0x000000ffff160224 */ /* 0x000fe400078e00ff */
[----:B------:R-:W-:Y:S01]  /*1ee0*/  @P0 IMAD.MOV.U32 R23, RZ, RZ, R12 ;  /* 0x000000ffff170224 */ /* 0x000fe200078e000c */
[----:B------:R-:W-:Y:S06]  /*1ef0*/  BRA `(.L_x_31) ;  /* 0x0000000000147947 */ /* 0x000fec0003800000 */
.L_x_33:
[----:B------:R-:W-:Y:S01]  /*1f00*/  LOP3.LUT R23, R17, 0x80000, RZ, 0xfc, !PT ;  /* 0x0008000011177812 */ /* 0x000fe200078efcff */
[----:B------:R-:W-:Y:S01]  /*1f10*/  IMAD.MOV.U32 R22, RZ, RZ, R16 ;  /* 0x000000ffff167224 */ /* 0x000fe200078e0010 */
[----:B------:R-:W-:Y:S06]  /*1f20*/  BRA `(.L_x_31) ;  /* 0x0000000000087947 */ /* 0x000fec0003800000 */
.L_x_32:
[----:B------:R-:W-:Y:S01]  /*1f30*/  LOP3.LUT R23, R19, 0x80000, RZ, 0xfc, !PT ;  /* 0x0008000013177812 */ /* 0x000fe200078efcff */
[----:B------:R-:W-:-:S07]  /*1f40*/  IMAD.MOV.U32 R22, RZ, RZ, R18 ;  /* 0x000000ffff167224 */ /* 0x000fce00078e0012 */
.L_x_31:
[----:B------:R-:W-:Y:S05]  /*1f50*/  BSYNC.RECONVERGENT B3 ;  /* 0x0000000000037941 */ /* 0x000fea0003800200 */
.L_x_29:
[----:B------:R-:W-:Y:S02]  /*1f60*/  IMAD.MOV.U32 R21, RZ, RZ, 0x0 ;  /* 0x00000000ff157424 */ /* 0x000fe400078e00ff */
[----:B------:R-:W-:Y:S02]  /*1f70*/  IMAD.MOV.U32 R12, RZ, RZ, R22 ;  /* 0x000000ffff0c7224 */ /* 0x000fe400078e0016 */
[----:B------:R-:W-:Y:S01]  /*1f80*/  IMAD.MOV.U32 R17, RZ, RZ, R23 ;  /* 0x000000ffff117224 */ /* 0x000fe200078e0017 */
[----:B------:R-:W-:Y:S06]  /*1f90*/  RET.REL.NODEC R20 `(_Z17plotMandelbrotSetiiddddiPdS_S_) ;  /* 0xffffffe014187950 */ /* 0x000fec0003c3ffff */
        .type           $_Z17plotMandelbrotSetiiddddiPdS_S_$__internal_accurate_pow,@function
        .size           $_Z17plotMandelbrotSetiiddddiPdS_S_$__internal_accurate_pow,(.L_x_37 - $_Z17plotMandelbrotSetiiddddiPdS_S_$__internal_accurate_pow)
$_Z17plotMandelbrotSetiiddddiPdS_S_$__internal_accurate_pow:
[----:B------:R-:W-:Y:S01]  /*1fa0*/  ISETP.GT.U32.AND P2, PT, R29, 0xfffff, PT ;  /* 0x000fffff1d00780c */ /* 0x000fe20003f44070 */
[--C-:B------:R-:W-:Y:S01]  /*1fb0*/  IMAD.MOV.U32 R18, RZ, RZ, R29.reuse ;  /* 0x000000ffff127224 */ /* 0x100fe200078e001d */
[----:B------:R-:W-:Y:S01]  /*1fc0*/  UMOV UR8, 0x7d2cafe2 ;  /* 0x7d2cafe200087882 */ /* 0x000fe20000000000 */
[----:B------:R-:W-:Y:S01]  /*1fd0*/  IMAD.MOV.U32 R20, RZ, RZ, R28 ;  /* 0x000000ffff147224 */ /* 0x000fe200078e001c */
[----:B------:R-:W-:Y:S01]  /*1fe0*/  UMOV UR9, 0x3eb0f5ff ;  /* 0x3eb0f5ff00097882 */ /* 0x000fe20000000000 */
[----:B------:R-:W-:Y:S01]  /*1ff0*/  IMAD.MOV.U32 R22, RZ, RZ, 0x41ad3b5a ;  /* 0x41ad3b5aff167424 */ /* 0x000fe200078e00ff */
[----:B------:R-:W-:Y:S01]  /*2000*/  SHF.R.U32.HI R36, RZ, 0x14, R29 ;  /* 0x00000014ff247819 */ /* 0x000fe2000001161d */
[----:B------:R-:W-:Y:S01]  /*2010*/  IMAD.MOV.U32 R23, RZ, RZ, 0x3ed0f5d2 ;  /* 0x3ed0f5d2ff177424 */ /* 0x000fe200078e00ff */
[----:B------:R-:W-:Y:S01]  /*2020*/  UMOV UR18, 0xfefa39ef ;  /* 0xfefa39ef00127882 */ /* 0x000fe20000000000 */
[----:B------:R-:W-:-:S04]  /*2030*/  UMOV UR19, 0x3fe62e42 ;  /* 0x3fe62e4200137882 */ /* 0x000fc80000000000 */
[----:B------:R-:W-:-:S10]  /*2040*/  @!P2 DMUL R30, R28, 1.80143985094819840000e+16 ;  /* 0x435000001c1ea828 */ /* 0x000fd40000000000 */
[----:B------:R-:W-:Y:S01]  /*2050*/  @!P2 IMAD.MOV.U32 R18, RZ, RZ, R31 ;  /* 0x000000ffff12a224 */ /* 0x000fe200078e001f */
[----:B------:R-:W-:Y:S01]  /*2060*/  @!P2 LEA.HI R36, R31, 0xffffffca, RZ, 0xc ;  /* 0xffffffca1f24a811 */ /* 0x000fe200078f60ff */
[----:B------:R-:W-:-:S03]  /*2070*/  @!P2 IMAD.MOV.U32 R20, RZ, RZ, R30 ;  /* 0x000000ffff14a224 */ /* 0x000fc600078e001e */
[----:B------:R-:W-:-:S04]  /*2080*/  LOP3.LUT R18, R18, 0x800fffff, RZ, 0xc0, !PT ;  /* 0x800fffff12127812 */ /* 0x000fc800078ec0ff */
[----:B------:R-:W-:Y:S01]  /*2090*/  LOP3.LUT R21, R18, 0x3ff00000, RZ, 0xfc, !PT ;  /* 0x3ff0000012157812 */ /* 0x000fe200078efcff */
[----:B------:R-:W-:-:S03]  /*20a0*/  IMAD.MOV.U32 R18, RZ, RZ, RZ ;  /* 0x000000ffff127224 */ /* 0x000fc600078e00ff */
[----:B------:R-:W-:-:S13]  /*20b0*/  ISETP.GE.U32.AND P5, PT, R21, 0x3ff6a09f, PT ;  /* 0x3ff6a09f1500780c */ /* 0x000fda0003fa6070 */
[----:B------:R-:W-:-:S04]  /*20c0*/  @P5 VIADD R19, R21, 0xfff00000 ;  /* 0xfff0000015135836 */ /* 0x000fc80000000000 */
[----:B------:R-:W-:-:S06]  /*20d0*/  @P5 IMAD.MOV.U32 R21, RZ, RZ, R19 ;  /* 0x000000ffff155224 */ /* 0x000fcc00078e0013 */
[C---:B------:R-:W-:Y:S02]  /*20e0*/  DADD R26, R20.reuse, 1 ;  /* 0x3ff00000141a7429 */ /* 0x040fe40000000000 */
[----:B------:R-:W-:-:S04]  /*20f0*/  DADD R20, R20, -1 ;  /* 0xbff0000014147429 */ /* 0x000fc80000000000 */
[----:B------:R-:W0:Y:S02]  /*2100*/  MUFU.RCP64H R19, R27 ;  /* 0x0000001b00137308 */ /* 0x000e240000001800 */
[----:B0-----:R-:W-:-:S08]  /*2110*/  DFMA R24, -R26, R18, 1 ;  /* 0x3ff000001a18742b */ /* 0x001fd00000000112 */
[----:B------:R-:W-:-:S08]  /*2120*/  DFMA R24, R24, R24, R24 ;  /* 0x000000181818722b */ /* 0x000fd00000000018 */
[----:B------:R-:W-:-:S08]  /*2130*/  DFMA R24, R18, R24, R18 ;  /* 0x000000181218722b */ /* 0x000fd00000000012 */
[----:B------:R-:W-:-:S08]  /*2140*/  DMUL R18, R20, R24 ;  /* 0x0000001814127228 */ /* 0x000fd00000000000 */
[----:B------:R-:W-:-:S08]  /*2150*/  DFMA R18, R20, R24, R18 ;  /* 0x000000181412722b */ /* 0x000fd00000000012 */
[----:B------:R-:W-:-:S08]  /*2160*/  DMUL R32, R18, R18 ;  /* 0x0000001212207228 */ /* 0x000fd00000000000 */
[----:B------:R-:W-:Y:S01]  /*2170*/  DFMA R22, R32, UR8, R22 ;  /* 0x0000000820167c2b */ /* 0x000fe20008000016 */
[----:B------:R-:W-:Y:S01]  /*2180*/  UMOV UR8, 0x75488a3f ;  /* 0x75488a3f00087882 */ /* 0x000fe20000000000 */
[----:B------:R-:W-:-:S06]  /*2190*/  UMOV UR9, 0x3ef3b20a ;  /* 0x3ef3b20a00097882 */ /* 0x000fcc0000000000 */
[----:B------:R-:W-:Y:S01]  /*21a0*/  DFMA R26, R32, R22, UR8 ;  /* 0x00000008201a7e2b */ /* 0x000fe20008000016 */
[----:B------:R-:W-:Y:S01]  /*21b0*/  UMOV UR8, 0xe4faecd5 ;  /* 0xe4faecd500087882 */ /* 0x000fe20000000000 */
[----:B------:R-:W-:Y:S01]  /*21c0*/  UMOV UR9, 0x3f1745cd ;  /* 0x3f1745cd00097882 */ /* 0x000fe20000000000 */
[----:B------:R-:W-:-:S05]  /*21d0*/  DADD R22, R20, -R18 ;  /* 0x0000000014167229 */ /* 0x000fca0000000812 */
[----:B------:R-:W-:Y:S01]  /*21e0*/  DFMA R26, R32, R26, UR8 ;  /* 0x00000008201a7e2b */ /* 0x000fe2000800001a */
[----:B------:R-:W-:Y:S01]  /*21f0*/  UMOV UR8, 0x258a578b ;  /* 0x258a578b00087882 */ /* 0x000fe20000000000 */
[----:B------:R-:W-:Y:S01]  /*2200*/  UMOV UR9, 0x3f3c71c7 ;  /* 0x3f3c71c700097882 */ /* 0x000fe20000000000 */
[----:B------:R-:W-:-:S05]  /*2210*/  DADD R22, R22, R22 ;  /* 0x0000000016167229 */ /* 0x000fca0000000016 */
[----:B------:R-:W-:Y:S01]  /*2220*/  DFMA R26, R32, R26, UR8 ;  /* 0x00000008201a7e2b */ /* 0x000fe2000800001a */
[----:B------:R-:W-:Y:S01]  /*2230*/  UMOV UR8, 0x9242b910 ;  /* 0x9242b91000087882 */ /* 0x000fe20000000000 */
[----:B------:R-:W-:Y:S01]  /*2240*/  UMOV UR9, 0x3f624924 ;  /* 0x3f62492400097882 */ /* 0x000fe20000000000 */
[----:B------:R-:W-:-:S05]  /*2250*/  DFMA R22, R20, -R18, R22 ;  /* 0x800000121416722b */ /* 0x000fca0000000016 */
[----:B------:R-:W-:Y:S01]  /*2260*/  DFMA R26, R32, R26, UR8 ;  /* 0x00000008201a7e2b */ /* 0x000fe2000800001a */
[----:B------:R-:W-:Y:S01]  /*2270*/  UMOV UR8, 0x99999dfb ;  /* 0x99999dfb00087882 */ /* 0x000fe20000000000 */
[----:B------:R-:W-:Y:S01]  /*2280*/  UMOV UR9, 0x3f899999 ;  /* 0x3f89999900097882 */ /* 0x000fe20000000000 */
[----:B------:R-:W-:-:S05]  /*2290*/  DMUL R22, R24, R22 ;  /* 0x0000001618167228 */ /* 0x000fca0000000000 */
[----:B------:R-:W-:Y:S01]  /*22a0*/  DFMA R26, R32, R26, UR8 ;  /* 0x00000008201a7e2b */ /* 0x000fe2000800001a */
[----:B------:R-:W-:Y:S01]  /*22b0*/  UMOV UR8, 0x55555555 ;  /* 0x5555555500087882 */ /* 0x000fe20000000000 */
[----:B------:R-:W-:-:S03]  /*22c0*/  UMOV UR9, 0x3fb55555 ;  /* 0x3fb5555500097882 */ /* 0x000fc60000000000 */
[----:B------:R-:W-:Y:S02]  /*22d0*/  VIADD R29, R23, 0x100000 ;  /* 0x00100000171d7836 */ /* 0x000fe40000000000 */
[----:B------:R-:W-:Y:S01]  /*22e0*/  IMAD.MOV.U32 R28, RZ, RZ, R22 ;  /* 0x000000ffff1c7224 */ /* 0x000fe200078e0016 */
[----:B------:R-:W-:-:S08]  /*22f0*/  DFMA R20, R32, R26, UR8 ;  /* 0x0000000820147e2b */ /* 0x000fd0000800001a */
[----:B------:R-:W-:Y:S01]  /*2300*/  DADD R24, -R20, UR8 ;  /* 0x0000000814187e29 */ /* 0x000fe20008000100 */
[----:B------:R-:W-:Y:S01]  /*2310*/  UMOV UR8, 0xb9e7b0 ;  /* 0x00b9e7b000087882 */ /* 0x000fe20000000000 */
[----:B------:R-:W-:-:S06]  /*2320*/  UMOV UR9, 0x3c46a4cb ;  /* 0x3c46a4cb00097882 */ /* 0x000fcc0000000000 */
[----:B------:R-:W-:Y:S02]  /*2330*/  DFMA R24, R32, R26, R24 ;  /* 0x0000001a2018722b */ /* 0x000fe40000000018 */
[----:B------:R-:W-:-:S06]  /*2340*/  DMUL R26, R18, R18 ;  /* 0x00000012121a7228 */ /* 0x000fcc0000000000 */
[----:B------:R-:W-:Y:S01]  /*2350*/  DADD R24, R24, -UR8 ;  /* 0x8000000818187e29 */ /* 0x000fe20008000000 */
[----:B------:R-:W-:Y:S01]  /*2360*/  UMOV UR8, 0x80000000 ;  /* 0x8000000000087882 */ /* 0x000fe20000000000 */
[----:B------:R-:W-:Y:S01]  /*2370*/  DFMA R30, R18, R18, -R26 ;  /* 0x00000012121e722b */ /* 0x000fe2000000081a */
[----:B------:R-:W-:-:S07]  /*2380*/  UMOV UR9, 0x43300000 ;  /* 0x4330000000097882 */ /* 0x000fce0000000000 */
[C---:B------:R-:W-:Y:S02]  /*2390*/  DFMA R28, R18.reuse, R28, R30 ;  /* 0x0000001c121c722b */ /* 0x040fe4000000001e */
[----:B------:R-:W-:-:S08]  /*23a0*/  DMUL R30, R18, R26 ;  /* 0x0000001a121e7228 */ /* 0x000fd00000000000 */
[----:B------:R-:W-:-:S08]  /*23b0*/  DFMA R32, R18, R26, -R30 ;  /* 0x0000001a1220722b */ /* 0x000fd0000000081e */
[----:B------:R-:W-:Y:S02]  /*23c0*/  DFMA R32, R22, R26, R32 ;  /* 0x0000001a1620722b */ /* 0x000fe40000000020 */
[----:B------:R-:W-:-:S06]  /*23d0*/  DADD R26, R20, R24 ;  /* 0x00000000141a7229 */ /* 0x000fcc0000000018 */
[----:B------:R-:W-:Y:S02]  /*23e0*/  DFMA R28, R18, R28, R32 ;  /* 0x0000001c121c722b */ /* 0x000fe40000000020 */
[----:B------:R-:W-:-:S08]  /*23f0*/  DADD R32, R20, -R26 ;  /* 0x0000000014207229 */ /* 0x000fd0000000081a */
[----:B------:R-:W-:Y:S02]  /*2400*/  DADD R32, R24, R32 ;  /* 0x0000000018207229 */ /* 0x000fe40000000020 */
[----:B------:R-:W-:-:S08]  /*2410*/  DMUL R24, R26, R30 ;  /* 0x0000001e1a187228 */ /* 0x000fd00000000000 */
[----:B------:R-:W-:-:S08]  /*2420*/  DFMA R20, R26, R30, -R24 ;  /* 0x0000001e1a14722b */ /* 0x000fd00000000818 */
[----:B------:R-:W-:-:S08]  /*2430*/  DFMA R20, R26, R28, R20 ;  /* 0x0000001c1a14722b */ /* 0x000fd00000000014 */
[----:B------:R-:W-:-:S08]  /*2440*/  DFMA R32, R32, R30, R20 ;  /* 0x0000001e2020722b */ /* 0x000fd00000000014 */
[----:B------:R-:W-:-:S08]  /*2450*/  DADD R26, R24, R32 ;  /* 0x00000000181a7229 */ /* 0x000fd00000000020 */
[--C-:B------:R-:W-:Y:S02]  /*2460*/  DADD R20, R18, R26.reuse ;  /* 0x0000000012147229 */ /* 0x100fe4000000001a */
[----:B------:R-:W-:-:S06]  /*2470*/  DADD R24, R24, -R26 ;  /* 0x0000000018187229 */ /* 0x000fcc000000081a */
[----:B------:R-:W-:Y:S02]  /*2480*/  DADD R18, R18, -R20 ;  /* 0x0000000012127229 */ /* 0x000fe40000000814 */
[----:B------:R-:W-:-:S06]  /*2490*/  DADD R24, R32, R24 ;  /* 0x0000000020187229 */ /* 0x000fcc0000000018 */
[----:B------:R-:W-:-:S08]  /*24a0*/  DADD R18, R26, R18 ;  /* 0x000000001a127229 */ /* 0x000fd00000000012 */
[----:B------:R-:W-:Y:S01]  /*24b0*/  DADD R24, R24, R18 ;  /* 0x0000000018187229 */ /* 0x000fe20000000012 */
[C---:B------:R-:W-:Y:S02]  /*24c0*/  VIADD R18, R36.reuse, 0xfffffc01 ;  /* 0xfffffc0124127836 */ /* 0x040fe40000000000 */
[----:B------:R-:W-:Y:S02]  /*24d0*/  @P5 VIADD R18, R36, 0xfffffc02 ;  /* 0xfffffc0224125836 */ /* 0x000fe40000000000 */
[----:B------:R-:W-:-:S03]  /*24e0*/  IMAD.MOV.U32 R19, RZ, RZ, 0x43300000 ;  /* 0x43300000ff137424 */ /* 0x000fc600078e00ff */
[----:B------:R-:W-:Y:S01]  /*24f0*/  DADD R26, R22, R24 ;  /* 0x00000000161a7229 */ /* 0x000fe20000000018 */
[----:B------:R-:W-:-:S06]  /*2500*/  LOP3.LUT R18, R18, 0x80000000, RZ, 0x3c, !PT ;  /* 0x8000000012127812 */ /* 0x000fcc00078e3cff */
[----:B------:R-:W-:Y:S01]  /*2510*/  DADD R22, R18, -UR8 ;  /* 0x8000000812167e29 */ /* 0x000fe20008000000 */
[----:B------:R-:W-:Y:S01]  /*2520*/  UMOV UR8, 0xfefa39ef ;  /* 0xfefa39ef00087882 */ /* 0x000fe20000000000 */
[----:B------:R-:W-:Y:S01]  /*2530*/  DADD R24, R20, R26 ;  /* 0x0000000014187229 */ /* 0x000fe2000000001a */
[----:B------:R-:W-:-:S07]  /*2540*/  UMOV UR9, 0x3fe62e42 ;  /* 0x3fe62e4200097882 */ /* 0x000fce0000000000 */
[--C-:B------:R-:W-:Y:S01]  /*2550*/  DFMA R18, R22, UR8, R24.reuse ;  /* 0x0000000816127c2b */ /* 0x100fe20008000018 */
[----:B------:R-:W-:Y:S01]  /*2560*/  UMOV UR8, 0x3b39803f ;  /* 0x3b39803f00087882 */ /* 0x000fe20000000000 */
[----:B------:R-:W-:Y:S01]  /*2570*/  DADD R28, R20, -R24 ;  /* 0x00000000141c7229 */ /* 0x000fe20000000818 */
[----:B------:R-:W-:-:S05]  /*2580*/  UMOV UR9, 0x3c7abc9e ;  /* 0x3c7abc9e00097882 */ /* 0x000fca0000000000 */
[----:B------:R-:W-:Y:S02]  /*2590*/  DFMA R20, R22, -UR18, R18 ;  /* 0x8000001216147c2b */ /* 0x000fe40008000012 */
[----:B------:R-:W-:-:S06]  /*25a0*/  DADD R28, R26, R28 ;  /* 0x000000001a1c7229 */ /* 0x000fcc000000001c */
[----:B------:R-:W-:-:S08]  /*25b0*/  DADD R20, -R24, R20 ;  /* 0x0000000018147229 */ /* 0x000fd00000000114 */
[----:B------:R-:W-:-:S08]  /*25c0*/  DADD R20, R28, -R20 ;  /* 0x000000001c147229 */ /* 0x000fd00000000814 */
[----:B------:R-:W-:Y:S01]  /*25d0*/  DFMA R22, R22, UR8, R20 ;  /* 0x0000000816167c2b */ /* 0x000fe20008000014 */
[----:B------:R-:W-:Y:S02]  /*25e0*/  USHF.L.U32 UR9, UR5, 0x1, URZ ;  /* 0x0000000105097899 */ /* 0x000fe400080006ff */
[----:B------:R-:W-:Y:S02]  /*25f0*/  ULOP3.LUT UR8, UR5, 0xff0fffff, URZ, 0xc0, !UPT ;  /* 0xff0fffff05087892 */ /* 0x000fe4000f8ec0ff */
[----:B------:R-:W-:-:S03]  /*2600*/  UISETP.GT.U32.AND UP0, UPT, UR9, -0x2000001, UPT ;  /* 0xfdffffff0900788c */ /* 0x000fc6000bf04070 */
[----:B------:R-:W-:Y:S01]  /*2610*/  DADD R20, R18, R22 ;  /* 0x0000000012147229 */ /* 0x000fe20000000016 */
[----:B------:R-:W-:-:S03]  /*2620*/  USEL UR9, UR8, UR5, UP0 ;  /* 0x0000000508097287 */ /* 0x000fc60008000000 */
[----:B------:R-:W-:-:S04]  /*2630*/  UMOV UR8, UR4 ;  /* 0x0000000400087c82 */ /* 0x000fc80008000000 */
[----:B------:R-:W-:Y:S02]  /*2640*/  DADD R18, R18, -R20 ;  /* 0x0000000012127229 */ /* 0x000fe40000000814 */
[----:B------:R-:W-:-:S06]  /*2650*/  DMUL R26, R20, UR8 ;  /* 0x00000008141a7c28 */ /* 0x000fcc0008000000 */
[----:B------:R-:W-:Y:S02]  /*2660*/  DADD R22, R22, R18 ;  /* 0x0000000016167229 */ /* 0x000fe40000000012 */
[----:B------:R-:W-:-:S08]  /*2670*/  DFMA R20, R20, UR8, -R26 ;  /* 0x0000000814147c2b */ /* 0x000fd0000800081a */
[----:B------:R-:W-:Y:S01]  /*2680*/  DFMA R22, R22, UR8, R20 ;  /* 0x0000000816167c2b */ /* 0x000fe20008000014 */
[----:B------:R-:W-:Y:S01]  /*2690*/  UMOV UR8, 0x3b39803f ;  /* 0x3b39803f00087882 */ /* 0x000fe20000000000 */
[----:B------:R-:W-:Y:S01]  /*26a0*/  IMAD.MOV.U32 R20, RZ, RZ, 0x652b82fe ;  /* 0x652b82feff147424 */ /* 0x000fe200078e00ff */
[----:B------:R-:W-:Y:S01]  /*26b0*/  UMOV UR9, 0x3c7abc9e ;  /* 0x3c7abc9e00097882 */ /* 0x000fe20000000000 */
[----:B------:R-:W-:-:S04]  /*26c0*/  IMAD.MOV.U32 R21, RZ, RZ, 0x3ff71547 ;  /* 0x3ff71547ff157424 */ /* 0x000fc800078e00ff */
[----:B------:R-:W-:-:S08]  /*26d0*/  DADD R24, R26, R22 ;  /* 0x000000001a187229 */ /* 0x000fd00000000016 */
[----:B------:R-:W-:Y:S02]  /*26e0*/  DFMA R20, R24, R20, 6.75539944105574400000e+15 ;  /* 0x433800001814742b */ /* 0x000fe40000000014 */
[----:B------:R-:W-:Y:S01]  /*26f0*/  FSETP.GEU.AND P2, PT, |R25|, 4.1917929649353027344, PT ;  /* 0x4086232b1900780b */ /* 0x000fe20003f4e200 */
[----:B------:R-:W-:-:S05]  /*2700*/  DADD R26, R26, -R24 ;  /* 0x000000001a1a7229 */ /* 0x000fca0000000818 */
[----:B------:R-:W-:-:S03]  /*2710*/  DADD R18, R20, -6.75539944105574400000e+15 ;  /* 0xc338000014127429 */ /* 0x000fc60000000000 */
[----:B------:R-:W-:-:S05]  /*2720*/  DADD R22, R22, R26 ;  /* 0x0000000016167229 */ /* 0x000fca000000001a */
[----:B------:R-:W-:-:S08]  /*2730*/  DFMA R28, R18, -UR18, R24 ;  /* 0x80000012121c7c2b */ /* 0x000fd00008000018 */
[----:B------:R-:W-:Y:S01]  /*2740*/  DFMA R28, R18, -UR8, R28 ;  /* 0x80000008121c7c2b */ /* 0x000fe2000800001c */
[----:B------:R-:W-:Y:S01]  /*2750*/  UMOV UR8, 0x69ce2bdf ;  /* 0x69ce2bdf00087882 */ /* 0x000fe20000000000 */
[----:B------:R-:W-:Y:S01]  /*2760*/  IMAD.MOV.U32 R18, RZ, RZ, -0x35dec16 ;  /* 0xfca213eaff127424 */ /* 0x000fe200078e00ff */
[----:B------:R-:W-:Y:S01]  /*2770*/  UMOV UR9, 0x3e5ade15 ;  /* 0x3e5ade1500097882 */ /* 0x000fe20000000000 */
[----:B------:R-:W-:-:S06]  /*2780*/  IMAD.MOV.U32 R19, RZ, RZ, 0x3e928af3 ;  /* 0x3e928af3ff137424 */ /* 0x000fcc00078e00ff */
[----:B------:R-:W-:Y:S01]  /*2790*/  DFMA R18, R28, UR8, R18 ;  /* 0x000000081c127c2b */ /* 0x000fe20008000012 */
[----:B------:R-:W-:Y:S01]  /*27a0*/  UMOV UR8, 0x62401315 ;  /* 0x6240131500087882 */ /* 0x000fe20000000000 */
[----:B------:R-:W-:-:S06]  /*27b0*/  UMOV UR9, 0x3ec71dee ;  /* 0x3ec71dee00097882 */ /* 0x000fcc0000000000 */
[----:B------:R-:W-:Y:S01]  /*27c0*/  DFMA R18, R28, R18, UR8 ;  /* 0x000000081c127e2b */ /* 0x000fe20008000012 */
        /* <DEDUP_REMOVED lines=20> */
[----:B------:R-:W-:-:S08]  /*2910*/  DFMA R18, R28, R18, UR8 ;  /* 0x000000081c127e2b */ /* 0x000fd00008000012 */
[----:B------:R-:W-:-:S08]  /*2920*/  DFMA R18, R28, R18, 1 ;  /* 0x3ff000001c12742b */ /* 0x000fd00000000012 */
[----:B------:R-:W-:-:S10]  /*2930*/  DFMA R18, R28, R18, 1 ;  /* 0x3ff000001c12742b */ /* 0x000fd40000000012 */
[----:B------:R-:W-:Y:S02]  /*2940*/  IMAD R27, R20, 0x100000, R19 ;  /* 0x00100000141b7824 */ /* 0x000fe400078e0213 */
[----:B------:R-:W-:Y:S01]  /*2950*/  IMAD.MOV.U32 R26, RZ, RZ, R18 ;  /* 0x000000ffff1a7224 */ /* 0x000fe200078e0012 */
[----:B------:R-:W-:Y:S06]  /*2960*/  @!P2 BRA `(.L_x_34) ;  /* 0x000000000030a947 */ /* 0x000fec0003800000 */
[----:B------:R-:W-:Y:S01]  /*2970*/  FSETP.GEU.AND P5, PT, |R25|, 4.2275390625, PT ;  /* 0x408748001900780b */ /* 0x000fe20003fae200 */
[C---:B------:R-:W-:Y:S02]  /*2980*/  DADD R26, R24.reuse, +INF ;  /* 0x7ff00000181a7429 */ /* 0x040fe40000000000 */
[----:B------:R-:W-:-:S08]  /*2990*/  DSETP.GEU.AND P2, PT, R24, RZ, PT ;  /* 0x000000ff1800722a */ /* 0x000fd00003f4e000 */
[----:B------:R-:W-:Y:S02]  /*29a0*/  FSEL R26, R26, RZ, P2 ;  /* 0x000000ff1a1a7208 */ /* 0x000fe40001000000 */
[----:B------:R-:W-:Y:S02]  /*29b0*/  @!P5 LEA.HI R21, R20, R20, RZ, 0x1 ;  /* 0x000000141415d211 */ /* 0x000fe400078f08ff */
[----:B------:R-:W-:Y:S02]  /*29c0*/  FSEL R27, R27, RZ, P2 ;  /* 0x000000ff1b1b7208 */ /* 0x000fe40001000000 */
[----:B------:R-:W-:-:S05]  /*29d0*/  @!P5 SHF.R.S32.HI R21, RZ, 0x1, R21 ;  /* 0x00000001ff15d819 */ /* 0x000fca0000011415 */
[----:B------:R-:W-:Y:S02]  /*29e0*/  @!P5 IMAD.IADD R20, R20, 0x1, -R21 ;  /* 0x000000011414d824 */ /* 0x000fe400078e0a15 */
[----:B------:R-:W-:-:S03]  /*29f0*/  @!P5 IMAD R19, R21, 0x100000, R19 ;  /* 0x001000001513d824 */ /* 0x000fc600078e0213 */
[----:B------:R-:W-:Y:S01]  /*2a00*/  @!P5 LEA R21, R20, 0x3ff00000, 0x14 ;  /* 0x3ff000001415d811 */ /* 0x000fe200078ea0ff */
[----:B------:R-:W-:-:S06]  /*2a10*/  @!P5 IMAD.MOV.U32 R20, RZ, RZ, RZ ;  /* 0x000000ffff14d224 */ /* 0x000fcc00078e00ff */
[----:B------:R-:W-:-:S11]  /*2a20*/  @!P5 DMUL R26, R18, R20 ;  /* 0x00000014121ad228 */ /* 0x000fd60000000000 */
.L_x_34:
[----:B------:R-:W-:Y:S01]  /*2a30*/  DFMA R22, R22, R26, R26 ;  /* 0x0000001a1616722b */ /* 0x000fe2000000001a */
[----:B------:R-:W-:Y:S01]  /*2a40*/  IMAD.MOV.U32 R18, RZ, RZ, R0 ;  /* 0x000000ffff127224 */ /* 0x000fe200078e0000 */
[----:B------:R-:W-:Y:S01]  /*2a50*/  DSETP.NEU.AND P2, PT, |R26|, +INF , PT ;  /* 0x7ff000001a00742a */ /* 0x000fe20003f4d200 */
[----:B------:R-:W-:-:S07]  /*2a60*/  IMAD.MOV.U32 R19, RZ, RZ, 0x0 ;  /* 0x00000000ff137424 */ /* 0x000fce00078e00ff */
[----:B------:R-:W-:Y:S02]  /*2a70*/  FSEL R20, R26, R22, !P2 ;  /* 0x000000161a147208 */ /* 0x000fe40005000000 */
[----:B------:R-:W-:Y:S01]  /*2a80*/  FSEL R21, R27, R23, !P2 ;  /* 0x000000171b157208 */ /* 0x000fe20005000000 */
[----:B------:R-:W-:Y:S06]  /*2a90*/  RET.REL.NODEC R18 `(_Z17plotMandelbrotSetiiddddiPdS_S_) ;  /* 0xffffffd412587950 */ /* 0x000fec0003c3ffff */
.L_x_35:
[----:B------:R-:W-:-:S00]  /*2aa0*/  BRA `(.L_x_35) ;  /* 0xfffffffc00fc7947 */ /* 0x000fc0000383ffff */
[----:B------:R-:W-:-:S00]  /*2ab0*/  NOP ;  /* 0x0000000000007918 */ /* 0x000fc00000000000 */
        /* <DEDUP_REMOVED lines=12> */
.L_x_37:


//--------------------- .nv.shared.reserved.0     --------------------------
	.section	.nv.shared.reserved.0,"aw",@nobits
	.weak		__nv_reservedSMEM_offset_0_alias
	.size		__nv_reservedSMEM_offset_0_alias, 0, 64
	.other		__nv_reservedSMEM_offset_0_alias,@"STO_CUDA_RESERVED_SHARED STV_DEFAULT"
__nv_reservedSMEM_offset_0_alias:
	.zero		0
	.zero		64


//--------------------- .nv.constant0._Z17plotMandelbrotSetiiddddiPdS_S_ --------------------------
	.section	.nv.constant0._Z17plotMandelbrotSetiiddddiPdS_S_,"a",@progbits
	.sectionflags	@""
	.align	4
.nv.constant0._Z17plotMandelbrotSetiiddddiPdS_S_:
	.zero		968


//--------------------- SYMBOLS --------------------------

	.type		.nv.reservedSmem.offset0,@object
	.size		.nv.reservedSmem.offset0,0x4
